	.target	sm_90a

	.elftype	@"ET_EXEC"


//--------------------- .note.nv.tkinfo           --------------------------
	.section	.note.nv.tkinfo,"",@"SHT_NOTE"
	.sectionflags	@"SHF_NOTE_NV_TKINFO"
	.tkinfo
        /*0018*/ 	.word	0x00000002
        /*0030*/ 	.string	""
        /*0030*/ 	.string	"ptxas"
        /*0030*/ 	.string	"Cuda compilation tools, release 13.0, V13.0.88"
        /*0030*/ 	.string	"Build cuda_13.0.r13.0/compiler.36424714_0"
        /*0030*/ 	.string	"-arch sm_90a -m 64 "



//--------------------- .note.nv.cuinfo           --------------------------
	.section	.note.nv.cuinfo,"",@"SHT_NOTE"
	.sectionflags	@"SHF_NOTE_NV_CUINFO"
        /*0018*/ 	.short	0x0002
        /*001a*/ 	.short	0x005a
        /*001c*/ 	.short	0x0082
	.zero		2


//--------------------- .nv.info                  --------------------------
	.section	.nv.info,"",@"SHT_CUDA_INFO"
	.align	4


	//----- nvinfo : EIATTR_REGCOUNT
	.align		4
        /*0000*/ 	.byte	0x04, 0x2f
        /*0002*/ 	.short	(.L_15 - .L_14)
	.align		4
.L_14:
        /*0004*/ 	.word	index@(_ZN7cutlass13device_kernelINS_4gemm6kernel13GemmUniversalIN4cute5tupleIJiiiiEEENS1_10collective13CollectiveMmaINS1_34MainloopSm90TmaGmmaWarpSpecializedILi15ENS5_IJNS4_1CILi2EEENSA_ILi1EEESC_EEENS1_35KernelTmaWarpSpecializedCooperativeEEENS5_IJNSA_ILi128EEENSA_ILi112EEENSA_ILi32EEEEEENS_6half_tENS5_IJlSC_lEEESK_SL_NS4_8TiledMMAINS4_8MMA_AtomIJNS4_4SM904GMMA25MMA_64x16x16_F32F16F16_SSILNSP_5MajorE0ELSR_0ELNSP_7ScaleInE1ELSS_1EEEEEENS4_6LayoutISD_NS5_IJSC_NSA_ILi0EEESW_EEEEENS5_IJNS4_10UnderscoreESZ_SZ_EEEEENS4_13SM90_TMA_LOADENS4_14ComposedLayoutINS4_7SwizzleILi2ELi4ELi3EEENS4_18smem_ptr_flag_bitsILi16EEENSV_INS5_IJNSA_ILi8EEESI_EEENS5_IJSI_SC_EEEEEEEvNS4_8identityENS4_23SM90_TMA_LOAD_MULTICASTES1C_vS1D_EENS_8epilogue10collective6detail29Sm90TmaWarpSpecializedAdapterINS1H_15DefaultEpilogueISK_SL_SL_NS1G_6thread17LinearCombinationISK_Li1EffLNS1L_9ScaleType4KindE0ELNS_15FloatRoundStyleE2ESK_EENS1_15EpilogueDefaultEEEEEvvEEEEvNT_6ParamsE)
        /*0008*/ 	.word	0x000000a8


	//----- nvinfo : EIATTR_FRAME_SIZE
	.align		4
.L_15:
        /*000c*/ 	.byte	0x04, 0x11
        /*000e*/ 	.short	(.L_17 - .L_16)
	.align		4
.L_16:
        /*0010*/ 	.word	index@(_ZN7cutlass13device_kernelINS_4gemm6kernel13GemmUniversalIN4cute5tupleIJiiiiEEENS1_10collective13CollectiveMmaINS1_34MainloopSm90TmaGmmaWarpSpecializedILi15ENS5_IJNS4_1CILi2EEENSA_ILi1EEESC_EEENS1_35KernelTmaWarpSpecializedCooperativeEEENS5_IJNSA_ILi128EEENSA_ILi112EEENSA_ILi32EEEEEENS_6half_tENS5_IJlSC_lEEESK_SL_NS4_8TiledMMAINS4_8MMA_AtomIJNS4_4SM904GMMA25MMA_64x16x16_F32F16F16_SSILNSP_5MajorE0ELSR_0ELNSP_7ScaleInE1ELSS_1EEEEEENS4_6LayoutISD_NS5_IJSC_NSA_ILi0EEESW_EEEEENS5_IJNS4_10UnderscoreESZ_SZ_EEEEENS4_13SM90_TMA_LOADENS4_14ComposedLayoutINS4_7SwizzleILi2ELi4ELi3EEENS4_18smem_ptr_flag_bitsILi16EEENSV_INS5_IJNSA_ILi8EEESI_EEENS5_IJSI_SC_EEEEEEEvNS4_8identityENS4_23SM90_TMA_LOAD_MULTICASTES1C_vS1D_EENS_8epilogue10collective6detail29Sm90TmaWarpSpecializedAdapterINS1H_15DefaultEpilogueISK_SL_SL_NS1G_6thread17LinearCombinationISK_Li1EffLNS1L_9ScaleType4KindE0ELNS_15FloatRoundStyleE2ESK_EENS1_15EpilogueDefaultEEEEEvvEEEEvNT_6ParamsE)
        /*0014*/ 	.word	0x00000000


	//----- nvinfo : EIATTR_MIN_STACK_SIZE
	.align		4
.L_17:
        /*0018*/ 	.byte	0x04, 0x12
        /*001a*/ 	.short	(.L_19 - .L_18)
	.align		4
.L_18:
        /*001c*/ 	.word	index@(_ZN7cutlass13device_kernelINS_4gemm6kernel13GemmUniversalIN4cute5tupleIJiiiiEEENS1_10collective13CollectiveMmaINS1_34MainloopSm90TmaGmmaWarpSpecializedILi15ENS5_IJNS4_1CILi2EEENSA_ILi1EEESC_EEENS1_35KernelTmaWarpSpecializedCooperativeEEENS5_IJNSA_ILi128EEENSA_ILi112EEENSA_ILi32EEEEEENS_6half_tENS5_IJlSC_lEEESK_SL_NS4_8TiledMMAINS4_8MMA_AtomIJNS4_4SM904GMMA25MMA_64x16x16_F32F16F16_SSILNSP_5MajorE0ELSR_0ELNSP_7ScaleInE1ELSS_1EEEEEENS4_6LayoutISD_NS5_IJSC_NSA_ILi0EEESW_EEEEENS5_IJNS4_10UnderscoreESZ_SZ_EEEEENS4_13SM90_TMA_LOADENS4_14ComposedLayoutINS4_7SwizzleILi2ELi4ELi3EEENS4_18smem_ptr_flag_bitsILi16EEENSV_INS5_IJNSA_ILi8EEESI_EEENS5_IJSI_SC_EEEEEEEvNS4_8identityENS4_23SM90_TMA_LOAD_MULTICASTES1C_vS1D_EENS_8epilogue10collective6detail29Sm90TmaWarpSpecializedAdapterINS1H_15DefaultEpilogueISK_SL_SL_NS1G_6thread17LinearCombinationISK_Li1EffLNS1L_9ScaleType4KindE0ELNS_15FloatRoundStyleE2ESK_EENS1_15EpilogueDefaultEEEEEvvEEEEvNT_6ParamsE)
        /*0020*/ 	.word	0x00000000
.L_19:


//--------------------- .nv.compat                --------------------------
	.section	.nv.compat,"",@"SHT_CUDA_COMPAT_INFO"
	.align	4
        /*0000*/ 	.byte	0x02, 0x09, 0x01, 0x00, 0x02, 0x02, 0x04, 0x00, 0x02, 0x05, 0x05, 0x00, 0x03, 0x07, 0x01, 0x01
        /*0010*/ 	.byte	0x02, 0x03, 0x01, 0x00, 0x02, 0x06, 0x01, 0x00, 0x04, 0x0b, 0x08, 0x00, 0x00, 0x00, 0x00, 0x00
        /*0020*/ 	.byte	0x00, 0x00, 0x00, 0x00


//--------------------- .nv.info._ZN7cutlass13device_kernelINS_4gemm6kernel13GemmUniversalIN4cute5tupleIJiiiiEEENS1_10collective13CollectiveMmaINS1_34MainloopSm90TmaGmmaWarpSpecializedILi15ENS5_IJNS4_1CILi2EEENSA_ILi1EEESC_EEENS1_35KernelTmaWarpSpecializedCooperativeEEENS5_IJNSA_ILi128EEENSA_ILi112EEENSA_ILi32EEEEEENS_6half_tENS5_IJlSC_lEEESK_SL_NS4_8TiledMMAINS4_8MMA_AtomIJNS4_4SM904GMMA25MMA_64x16x16_F32F16F16_SSILNSP_5MajorE0ELSR_0ELNSP_7ScaleInE1ELSS_1EEEEEENS4_6LayoutISD_NS5_IJSC_NSA_ILi0EEESW_EEEEENS5_IJNS4_10UnderscoreESZ_SZ_EEEEENS4_13SM90_TMA_LOADENS4_14ComposedLayoutINS4_7SwizzleILi2ELi4ELi3EEENS4_18smem_ptr_flag_bitsILi16EEENSV_INS5_IJNSA_ILi8EEESI_EEENS5_IJSI_SC_EEEEEEEvNS4_8identityENS4_23SM90_TMA_LOAD_MULTICASTES1C_vS1D_EENS_8epilogue10collective6detail29Sm90TmaWarpSpecializedAdapterINS1H_15DefaultEpilogueISK_SL_SL_NS1G_6thread17LinearCombinationISK_Li1EffLNS1L_9ScaleType4KindE0ELNS_15FloatRoundStyleE2ESK_EENS1_15EpilogueDefaultEEEEEvvEEEEvNT_6ParamsE --------------------------
	.section	.nv.info._ZN7cutlass13device_kernelINS_4gemm6kernel13GemmUniversalIN4cute5tupleIJiiiiEEENS1_10collective13CollectiveMmaINS1_34MainloopSm90TmaGmmaWarpSpecializedILi15ENS5_IJNS4_1CILi2EEENSA_ILi1EEESC_EEENS1_35KernelTmaWarpSpecializedCooperativeEEENS5_IJNSA_ILi128EEENSA_ILi112EEENSA_ILi32EEEEEENS_6half_tENS5_IJlSC_lEEESK_SL_NS4_8TiledMMAINS4_8MMA_AtomIJNS4_4SM904GMMA25MMA_64x16x16_F32F16F16_SSILNSP_5MajorE0ELSR_0ELNSP_7ScaleInE1ELSS_1EEEEEENS4_6LayoutISD_NS5_IJSC_NSA_ILi0EEESW_EEEEENS5_IJNS4_10UnderscoreESZ_SZ_EEEEENS4_13SM90_TMA_LOADENS4_14ComposedLayoutINS4_7SwizzleILi2ELi4ELi3EEENS4_18smem_ptr_flag_bitsILi16EEENSV_INS5_IJNSA_ILi8EEESI_EEENS5_IJSI_SC_EEEEEEEvNS4_8identityENS4_23SM90_TMA_LOAD_MULTICASTES1C_vS1D_EENS_8epilogue10collective6detail29Sm90TmaWarpSpecializedAdapterINS1H_15DefaultEpilogueISK_SL_SL_NS1G_6thread17LinearCombinationISK_Li1EffLNS1L_9ScaleType4KindE0ELNS_15FloatRoundStyleE2ESK_EENS1_15EpilogueDefaultEEEEEvvEEEEvNT_6ParamsE,"",@"SHT_CUDA_INFO"
	.sectionflags	@""
	.align	4


	//----- nvinfo : EIATTR_CUDA_API_VERSION
	.align		4
        /*0000*/ 	.byte	0x04, 0x37
        /*0002*/ 	.short	(.L_21 - .L_20)
.L_20:
        /*0004*/ 	.word	0x00000082


	//----- nvinfo : EIATTR_KPARAM_INFO
	.align		4
.L_21:
        /*0008*/ 	.byte	0x04, 0x17
        /*000a*/ 	.short	(.L_23 - .L_22)
.L_22:
        /*000c*/ 	.word	0x00000000
        /*0010*/ 	.short	0x0000
        /*0012*/ 	.short	0x0070
        /*0014*/ 	.byte	0x00, 0xf0, 0x01, 0x10


	//----- nvinfo : EIATTR_SPARSE_MMA_MASK
	.align		4
.L_23:
        /*0018*/ 	.byte	0x03, 0x50
        /*001a*/ 	.short	0x0000


	//----- nvinfo : EIATTR_MAXREG_COUNT
	.align		4
        /*001c*/ 	.byte	0x03, 0x1b
        /*001e*/ 	.short	0x00a8


	//----- nvinfo : EIATTR_NUM_BARRIERS
	.align		4
        /*0020*/ 	.byte	0x02, 0x4c
        /*0022*/ 	.byte	0x01
	.zero		1


	//----- nvinfo : EIATTR_EXTERNS
	.align		4
        /*0024*/ 	.byte	0x04, 0x0f
        /*0026*/ 	.short	(.L_25 - .L_24)


	//   ....[0]....
	.align		4
.L_24:
        /*0028*/ 	.word	index@(__assertfail)


	//----- nvinfo : EIATTR_MERCURY_ISA_VERSION
	.align		4
.L_25:
        /*002c*/ 	.byte	0x03, 0x5f
        /*002e*/ 	.short	0x0101


	//----- nvinfo : EIATTR_INT_WARP_WIDE_INSTR_OFFSETS
	.align		4
        /*0030*/ 	.byte	0x04, 0x31
        /*0032*/ 	.short	(.L_27 - .L_26)


	//   ....[0]....
.L_26:
        /*0034*/ 	.word	0x00000610


	//   ....[1]....
        /*0038*/ 	.word	0x00000640


	//   ....[2]....
        /*003c*/ 	.word	0x00000800


	//----- nvinfo : EIATTR_COOP_GROUP_MASK_REGIDS
	.align		4
.L_27:
        /*0040*/ 	.byte	0x04, 0x29
        /*0042*/ 	.short	(.L_29 - .L_28)


	//   ....[0]....
.L_28:
        /*0044*/ 	.word	0xffffffff


	//   ....[1]....
        /*0048*/ 	.word	0xffffffff


	//   ....[2]....
        /*004c*/ 	.word	0xffffffff


	//   ....[3]....
        /*0050*/ 	.word	0xffffffff


	//   ....[4]....
        /*0054*/ 	.word	0xffffffff


	//   ....[5]....
        /*0058*/ 	.word	0xffffffff


	//----- nvinfo : EIATTR_COOP_GROUP_INSTR_OFFSETS
	.align		4
.L_29:
        /*005c*/ 	.byte	0x04, 0x28
        /*005e*/ 	.short	(.L_31 - .L_30)


	//   ....[0]....
.L_30:
        /*0060*/ 	.word	0x00000060


	//   ....[1]....
        /*0064*/ 	.word	0x00000070


	//   ....[2]....
        /*0068*/ 	.word	0x00000130


	//   ....[3]....
        /*006c*/ 	.word	0x00000460


	//   ....[4]....
        /*0070*/ 	.word	0x00000980


	//   ....[5]....
        /*0074*/ 	.word	0x000013c0


	//----- nvinfo : EIATTR_REG_RECONFIG
	.align		4
.L_31:
        /*0078*/ 	.byte	0x01, 0x54
	.zero		2


	//----- nvinfo : EIATTR_SYSCALL_OFFSETS
	.align		4
        /*007c*/ 	.byte	0x04, 0x46
        /*007e*/ 	.short	(.L_33 - .L_32)


	//   ....[0]....
.L_32:
        /*0080*/ 	.word	0x00001580


	//----- nvinfo : EIATTR_MBARRIER_INSTR_OFFSETS
	.align		4
.L_33:
        /*0084*/ 	.byte	0x04, 0x39
        /*0086*/ 	.short	(.L_35 - .L_34)


	//   ....[0]....
.L_34:
        /*0088*/ 	.word	0x00000250
        /*008c*/ 	.word	0x000000ff
        /*0090*/ 	.word	0x00000000
        /*0094*/ 	.short	0x0100
        /*0096*/ 	.byte	0x08
	.zero		1


	//   ....[1]....
        /*0098*/ 	.word	0x00000260
        /*009c*/ 	.word	0x000000ff
        /*00a0*/ 	.word	0x00000078
        /*00a4*/ 	.short	0x0100
        /*00a6*/ 	.byte	0x08
	.zero		1


	//   ....[2]....
        /*00a8*/ 	.word	0x00000270
        /*00ac*/ 	.word	0x000000ff
        /*00b0*/ 	.word	0x00000008
        /*00b4*/ 	.short	0x0100
        /*00b6*/ 	.byte	0x08
	.zero		1


	//   ....[3]....
        /*00b8*/ 	.word	0x00000280
        /*00bc*/ 	.word	0x000000ff
        /*00c0*/ 	.word	0x00000080
        /*00c4*/ 	.short	0x0100
        /*00c6*/ 	.byte	0x08
	.zero		1


	//   ....[4]....
        /*00c8*/ 	.word	0x00000290
        /*00cc*/ 	.word	0x000000ff
        /*00d0*/ 	.word	0x00000010
        /*00d4*/ 	.short	0x0100
        /*00d6*/ 	.byte	0x08
	.zero		1


	//   ....[5]....
        /*00d8*/ 	.word	0x000002a0
        /*00dc*/ 	.word	0x000000ff
        /*00e0*/ 	.word	0x00000088
        /*00e4*/ 	.short	0x0100
        /*00e6*/ 	.byte	0x08
	.zero		1


	//   ....[6]....
        /*00e8*/ 	.word	0x000002b0
        /*00ec*/ 	.word	0x000000ff
        /*00f0*/ 	.word	0x00000018
        /*00f4*/ 	.short	0x0100
        /*00f6*/ 	.byte	0x08
	.zero		1


	//   ....[7]....
        /*00f8*/ 	.word	0x000002c0
        /*00fc*/ 	.word	0x000000ff
        /*0100*/ 	.word	0x00000090
        /*0104*/ 	.short	0x0100
        /*0106*/ 	.byte	0x08
	.zero		1


	//   ....[8]....
        /*0108*/ 	.word	0x000002d0
        /*010c*/ 	.word	0x000000ff
        /*0110*/ 	.word	0x00000020
        /*0114*/ 	.short	0x0100
        /*0116*/ 	.byte	0x08
	.zero		1


	//   ....[9]....
        /*0118*/ 	.word	0x000002e0
        /*011c*/ 	.word	0x000000ff
        /*0120*/ 	.word	0x00000098
        /*0124*/ 	.short	0x0100
        /*0126*/ 	.byte	0x08
	.zero		1


	//   ....[10]....
        /*0128*/ 	.word	0x000002f0
        /*012c*/ 	.word	0x000000ff
        /*0130*/ 	.word	0x00000028
        /*0134*/ 	.short	0x0100
        /*0136*/ 	.byte	0x08
	.zero		1


	//   ....[11]....
        /*0138*/ 	.word	0x00000300
        /*013c*/ 	.word	0x000000ff
        /*0140*/ 	.word	0x000000a0
        /*0144*/ 	.short	0x0100
        /*0146*/ 	.byte	0x08
	.zero		1


	//   ....[12]....
        /*0148*/ 	.word	0x00000310
        /*014c*/ 	.word	0x000000ff
        /*0150*/ 	.word	0x00000030
        /*0154*/ 	.short	0x0100
        /*0156*/ 	.byte	0x08
	.zero		1


	//   ....[13]....
        /*0158*/ 	.word	0x00000320
        /*015c*/ 	.word	0x000000ff
        /*0160*/ 	.word	0x000000a8
        /*0164*/ 	.short	0x0100
        /*0166*/ 	.byte	0x08
	.zero		1


	//   ....[14]....
        /*0168*/ 	.word	0x00000330
        /*016c*/ 	.word	0x000000ff
        /*0170*/ 	.word	0x00000038
        /*0174*/ 	.short	0x0100
        /*0176*/ 	.byte	0x08
	.zero		1


	//   ....[15]....
        /*0178*/ 	.word	0x00000340
        /*017c*/ 	.word	0x000000ff
        /*0180*/ 	.word	0x000000b0
        /*0184*/ 	.short	0x0100
        /*0186*/ 	.byte	0x08
	.zero		1


	//   ....[16]....
        /*0188*/ 	.word	0x00000350
        /*018c*/ 	.word	0x000000ff
        /*0190*/ 	.word	0x00000040
        /*0194*/ 	.short	0x0100
        /*0196*/ 	.byte	0x08
	.zero		1


	//   ....[17]....
        /*0198*/ 	.word	0x00000360
        /*019c*/ 	.word	0x000000ff
        /*01a0*/ 	.word	0x000000b8
        /*01a4*/ 	.short	0x0100
        /*01a6*/ 	.byte	0x08
	.zero		1


	//   ....[18]....
        /*01a8*/ 	.word	0x00000370
        /*01ac*/ 	.word	0x000000ff
        /*01b0*/ 	.word	0x00000048
        /*01b4*/ 	.short	0x0100
        /*01b6*/ 	.byte	0x08
	.zero		1


	//   ....[19]....
        /*01b8*/ 	.word	0x00000380
        /*01bc*/ 	.word	0x000000ff
        /*01c0*/ 	.word	0x000000c0
        /*01c4*/ 	.short	0x0100
        /*01c6*/ 	.byte	0x08
	.zero		1


	//   ....[20]....
        /*01c8*/ 	.word	0x00000390
        /*01cc*/ 	.word	0x000000ff
        /*01d0*/ 	.word	0x00000050
        /*01d4*/ 	.short	0x0100
        /*01d6*/ 	.byte	0x08
	.zero		1


	//   ....[21]....
        /*01d8*/ 	.word	0x000003a0
        /*01dc*/ 	.word	0x000000ff
        /*01e0*/ 	.word	0x000000c8
        /*01e4*/ 	.short	0x0100
        /*01e6*/ 	.byte	0x08
	.zero		1


	//   ....[22]....
        /*01e8*/ 	.word	0x000003b0
        /*01ec*/ 	.word	0x000000ff
        /*01f0*/ 	.word	0x00000058
        /*01f4*/ 	.short	0x0100
        /*01f6*/ 	.byte	0x08
	.zero		1


	//   ....[23]....
        /*01f8*/ 	.word	0x000003c0
        /*01fc*/ 	.word	0x000000ff
        /*0200*/ 	.word	0x000000d0
        /*0204*/ 	.short	0x0100
        /*0206*/ 	.byte	0x08
	.zero		1


	//   ....[24]....
        /*0208*/ 	.word	0x000003d0
        /*020c*/ 	.word	0x000000ff
        /*0210*/ 	.word	0x00000060
        /*0214*/ 	.short	0x0100
        /*0216*/ 	.byte	0x08
	.zero		1


	//   ....[25]....
        /*0218*/ 	.word	0x000003e0
        /*021c*/ 	.word	0x000000ff
        /*0220*/ 	.word	0x000000d8
        /*0224*/ 	.short	0x0100
        /*0226*/ 	.byte	0x08
	.zero		1


	//   ....[26]....
        /*0228*/ 	.word	0x000003f0
        /*022c*/ 	.word	0x000000ff
        /*0230*/ 	.word	0x00000068
        /*0234*/ 	.short	0x0100
        /*0236*/ 	.byte	0x08
	.zero		1


	//   ....[27]....
        /*0238*/ 	.word	0x00000400
        /*023c*/ 	.word	0x000000ff
        /*0240*/ 	.word	0x000000e0
        /*0244*/ 	.short	0x0100
        /*0246*/ 	.byte	0x08
	.zero		1


	//   ....[28]....
        /*0248*/ 	.word	0x00000410
        /*024c*/ 	.word	0x000000ff
        /*0250*/ 	.word	0x00000070
        /*0254*/ 	.short	0x0100
        /*0256*/ 	.byte	0x08
	.zero		1


	//   ....[29]....
        /*0258*/ 	.word	0x00000420
        /*025c*/ 	.word	0x000000ff
        /*0260*/ 	.word	0x000000e8
        /*0264*/ 	.short	0x0100
        /*0266*/ 	.byte	0x08
	.zero		1


	//   ....[30]....
        /*0268*/ 	.word	0x00000880
        /*026c*/ 	.word	0x000000ff
        /*0270*/ 	.word	0x00000100
        /*0274*/ 	.short	0x0100
        /*0276*/ 	.byte	0x06
	.zero		1


	//   ....[31]....
        /*0278*/ 	.word	0x00000910
        /*027c*/ 	.word	0x000000ff
        /*0280*/ 	.word	0x00000108
        /*0284*/ 	.short	0x0100
        /*0286*/ 	.byte	0x06
	.zero		1


	//   ....[32]....
        /*0288*/ 	.word	0x00001600
        /*028c*/ 	.word	0x00000003
        /*0290*/ 	.word	0x00000000
        /*0294*/ 	.short	0x010a
        /*0296*/ 	.byte	0x3f
	.zero		1


	//   ....[33]....
        /*0298*/ 	.word	0x00001640
        /*029c*/ 	.word	0x00000003
        /*02a0*/ 	.word	0x00000000
        /*02a4*/ 	.short	0x010a
        /*02a6*/ 	.byte	0x3f
	.zero		1


	//   ....[34]....
        /*02a8*/ 	.word	0x00001da0
        /*02ac*/ 	.word	0x000000ff
        /*02b0*/ 	.word	0x00000000
        /*02b4*/ 	.short	0x010a
        /*02b6*/ 	.byte	0x07
	.zero		1


	//   ....[35]....
        /*02b8*/ 	.word	0x00001de0
        /*02bc*/ 	.word	0x000000ff
        /*02c0*/ 	.word	0x00000000
        /*02c4*/ 	.short	0x010a
        /*02c6*/ 	.byte	0x07
	.zero		1


	//   ....[36]....
        /*02c8*/ 	.word	0x000023e0
        /*02cc*/ 	.word	0x00000006
        /*02d0*/ 	.word	0x00000000
        /*02d4*/ 	.short	0x0101
        /*02d6*/ 	.byte	0x3f
	.zero		1


	//   ....[37]....
        /*02d8*/ 	.word	0x000025a0
        /*02dc*/ 	.word	0x00000000
        /*02e0*/ 	.word	0x00000000
        /*02e4*/ 	.short	0x0101
        /*02e6*/ 	.byte	0x3f
	.zero		1


	//   ....[38]....
        /*02e8*/ 	.word	0x00007110
        /*02ec*/ 	.word	0x00000014
        /*02f0*/ 	.word	0x00000078
        /*02f4*/ 	.short	0x010a
        /*02f6*/ 	.byte	0x3f
	.zero		1


	//   ....[39]....
        /*02f8*/ 	.word	0x00007490
        /*02fc*/ 	.word	0x00000003
        /*0300*/ 	.word	0x00000108
        /*0304*/ 	.short	0x0101
        /*0306*/ 	.byte	0x3f
	.zero		1


	//   ....[40]....
        /*0308*/ 	.word	0x00007be0
        /*030c*/ 	.word	0x00000007
        /*0310*/ 	.word	0x00000000
        /*0314*/ 	.short	0x010a
        /*0316*/ 	.byte	0x3f
	.zero		1


	//   ....[41]....
        /*0318*/ 	.word	0x00007c60
        /*031c*/ 	.word	0x00000008
        /*0320*/ 	.word	0x00000000
        /*0324*/ 	.short	0x010a
        /*0326*/ 	.byte	0x3f
	.zero		1


	//   ....[42]....
        /*0328*/ 	.word	0x00007cf0
        /*032c*/ 	.word	0x00000009
        /*0330*/ 	.word	0x00000000
        /*0334*/ 	.short	0x010a
        /*0336*/ 	.byte	0x3f
	.zero		1


	//   ....[43]....
        /*0338*/ 	.word	0x00007d80
        /*033c*/ 	.word	0x00000008
        /*0340*/ 	.word	0x00000000
        /*0344*/ 	.short	0x010a
        /*0346*/ 	.byte	0x3f
	.zero		1


	//   ....[44]....
        /*0348*/ 	.word	0x00007e10
        /*034c*/ 	.word	0x00000009
        /*0350*/ 	.word	0x00000000
        /*0354*/ 	.short	0x010a
        /*0356*/ 	.byte	0x3f
	.zero		1


	//   ....[45]....
        /*0358*/ 	.word	0x00007ea0
        /*035c*/ 	.word	0x00000008
        /*0360*/ 	.word	0x00000000
        /*0364*/ 	.short	0x010a
        /*0366*/ 	.byte	0x3f
	.zero		1


	//   ....[46]....
        /*0368*/ 	.word	0x00007f30
        /*036c*/ 	.word	0x00000009
        /*0370*/ 	.word	0x00000000
        /*0374*/ 	.short	0x010a
        /*0376*/ 	.byte	0x3f
	.zero		1


	//   ....[47]....
        /*0378*/ 	.word	0x00007fc0
        /*037c*/ 	.word	0x00000008
        /*0380*/ 	.word	0x00000000
        /*0384*/ 	.short	0x010a
        /*0386*/ 	.byte	0x3f
	.zero		1


	//   ....[48]....
        /*0388*/ 	.word	0x00008050
        /*038c*/ 	.word	0x00000009
        /*0390*/ 	.word	0x00000000
        /*0394*/ 	.short	0x010a
        /*0396*/ 	.byte	0x3f
	.zero		1


	//   ....[49]....
        /*0398*/ 	.word	0x000080e0
        /*039c*/ 	.word	0x00000008
        /*03a0*/ 	.word	0x00000000
        /*03a4*/ 	.short	0x010a
        /*03a6*/ 	.byte	0x3f
	.zero		1


	//   ....[50]....
        /*03a8*/ 	.word	0x00008170
        /*03ac*/ 	.word	0x00000009
        /*03b0*/ 	.word	0x00000000
        /*03b4*/ 	.short	0x010a
        /*03b6*/ 	.byte	0x3f
	.zero		1


	//   ....[51]....
        /*03b8*/ 	.word	0x00008200
        /*03bc*/ 	.word	0x00000008
        /*03c0*/ 	.word	0x00000000
        /*03c4*/ 	.short	0x010a
        /*03c6*/ 	.byte	0x3f
	.zero		1


	//   ....[52]....
        /*03c8*/ 	.word	0x00008290
        /*03cc*/ 	.word	0x00000009
        /*03d0*/ 	.word	0x00000000
        /*03d4*/ 	.short	0x010a
        /*03d6*/ 	.byte	0x3f
	.zero		1


	//   ....[53]....
        /*03d8*/ 	.word	0x00008320
        /*03dc*/ 	.word	0x00000006
        /*03e0*/ 	.word	0x00000000
        /*03e4*/ 	.short	0x010a
        /*03e6*/ 	.byte	0x3f
	.zero		1


	//   ....[54]....
        /*03e8*/ 	.word	0x000083b0
        /*03ec*/ 	.word	0x00000003
        /*03f0*/ 	.word	0x00000000
        /*03f4*/ 	.short	0x010a
        /*03f6*/ 	.byte	0x3f
	.zero		1


	//   ....[55]....
        /*03f8*/ 	.word	0x00008410
        /*03fc*/ 	.word	0x00000003
        /*0400*/ 	.word	0x00000000
        /*0404*/ 	.short	0x010a
        /*0406*/ 	.byte	0x3f
	.zero		1


	//   ....[56]....
        /*0408*/ 	.word	0x00008470
        /*040c*/ 	.word	0x00000006
        /*0410*/ 	.word	0x00000000
        /*0414*/ 	.short	0x010a
        /*0416*/ 	.byte	0x3f
	.zero		1


	//   ....[57]....
        /*0418*/ 	.word	0x00008540
        /*041c*/ 	.word	0x00000014
        /*0420*/ 	.word	0x00000078
        /*0424*/ 	.short	0x010a
        /*0426*/ 	.byte	0x3f
	.zero		1


	//   ....[58]....
        /*0428*/ 	.word	0x00008610
        /*042c*/ 	.word	0x00000007
        /*0430*/ 	.word	0x00000000
        /*0434*/ 	.short	0x010a
        /*0436*/ 	.byte	0x3f
	.zero		1


	//   ....[59]....
        /*0438*/ 	.word	0x00008660
        /*043c*/ 	.word	0x00000008
        /*0440*/ 	.word	0x00000000
        /*0444*/ 	.short	0x010a
        /*0446*/ 	.byte	0x3f
	.zero		1


	//   ....[60]....
        /*0448*/ 	.word	0x000086b0
        /*044c*/ 	.word	0x00000009
        /*0450*/ 	.word	0x00000000
        /*0454*/ 	.short	0x010a
        /*0456*/ 	.byte	0x3f
	.zero		1


	//   ....[61]....
        /*0458*/ 	.word	0x00008700
        /*045c*/ 	.word	0x00000008
        /*0460*/ 	.word	0x00000000
        /*0464*/ 	.short	0x010a
        /*0466*/ 	.byte	0x3f
	.zero		1


	//   ....[62]....
        /*0468*/ 	.word	0x00008750
        /*046c*/ 	.word	0x00000009
        /*0470*/ 	.word	0x00000000
        /*0474*/ 	.short	0x010a
        /*0476*/ 	.byte	0x3f
	.zero		1


	//   ....[63]....
        /*0478*/ 	.word	0x000087a0
        /*047c*/ 	.word	0x00000008
        /*0480*/ 	.word	0x00000000
        /*0484*/ 	.short	0x010a
        /*0486*/ 	.byte	0x3f
	.zero		1


	//   ....[64]....
        /*0488*/ 	.word	0x000087f0
        /*048c*/ 	.word	0x00000009
        /*0490*/ 	.word	0x00000000
        /*0494*/ 	.short	0x010a
        /*0496*/ 	.byte	0x3f
	.zero		1


	//   ....[65]....
        /*0498*/ 	.word	0x00008840
        /*049c*/ 	.word	0x00000008
        /*04a0*/ 	.word	0x00000000
        /*04a4*/ 	.short	0x010a
        /*04a6*/ 	.byte	0x3f
	.zero		1


	//   ....[66]....
        /*04a8*/ 	.word	0x00008890
        /*04ac*/ 	.word	0x00000009
        /*04b0*/ 	.word	0x00000000
        /*04b4*/ 	.short	0x010a
        /*04b6*/ 	.byte	0x3f
	.zero		1


	//   ....[67]....
        /*04b8*/ 	.word	0x000088e0
        /*04bc*/ 	.word	0x00000008
        /*04c0*/ 	.word	0x00000000
        /*04c4*/ 	.short	0x010a
        /*04c6*/ 	.byte	0x3f
	.zero		1


	//   ....[68]....
        /*04c8*/ 	.word	0x00008930
        /*04cc*/ 	.word	0x00000009
        /*04d0*/ 	.word	0x00000000
        /*04d4*/ 	.short	0x010a
        /*04d6*/ 	.byte	0x3f
	.zero		1


	//   ....[69]....
        /*04d8*/ 	.word	0x00008980
        /*04dc*/ 	.word	0x00000008
        /*04e0*/ 	.word	0x00000000
        /*04e4*/ 	.short	0x010a
        /*04e6*/ 	.byte	0x3f
	.zero		1


	//   ....[70]....
        /*04e8*/ 	.word	0x000089d0
        /*04ec*/ 	.word	0x00000009
        /*04f0*/ 	.word	0x00000000
        /*04f4*/ 	.short	0x010a
        /*04f6*/ 	.byte	0x3f
	.zero		1


	//   ....[71]....
        /*04f8*/ 	.word	0x00008a20
        /*04fc*/ 	.word	0x00000006
        /*0500*/ 	.word	0x00000000
        /*0504*/ 	.short	0x010a
        /*0506*/ 	.byte	0x3f
	.zero		1


	//----- nvinfo : EIATTR_NUM_MBARRIERS
	.align		4
.L_35:
        /*0508*/ 	.byte	0x03, 0x38
        /*050a*/ 	.short	0x0020


	//----- nvinfo : EIATTR_EXIT_INSTR_OFFSETS
	.align		4
        /*050c*/ 	.byte	0x04, 0x1c
        /*050e*/ 	.short	(.L_37 - .L_36)


	//   ....[0]....
.L_36:
        /*0510*/ 	.word	0x00000ae0


	//   ....[1]....
        /*0514*/ 	.word	0x000012f0


	//   ....[2]....
        /*0518*/ 	.word	0x00006840


	//   ....[3]....
        /*051c*/ 	.word	0x00006da0


	//   ....[4]....
        /*0520*/ 	.word	0x00008400


	//----- nvinfo : EIATTR_MAX_THREADS
	.align		4
.L_37:
        /*0524*/ 	.byte	0x04, 0x05
        /*0526*/ 	.short	(.L_39 - .L_38)
.L_38:
        /*0528*/ 	.word	0x00000180
        /*052c*/ 	.word	0x00000001
        /*0530*/ 	.word	0x00000001


	//----- nvinfo : EIATTR_CRS_STACK_SIZE
	.align		4
.L_39:
        /*0534*/ 	.byte	0x04, 0x1e
        /*0536*/ 	.short	(.L_41 - .L_40)
.L_40:
        /*0538*/ 	.word	0x00000000


	//----- nvinfo : EIATTR_CBANK_PARAM_SIZE
	.align		4
.L_41:
        /*053c*/ 	.byte	0x03, 0x19
        /*053e*/ 	.short	0x0470


	//----- nvinfo : EIATTR_PARAM_CBANK
	.align		4
        /*0540*/ 	.byte	0x04, 0x0a
        /*0542*/ 	.short	(.L_43 - .L_42)
	.align		4
.L_42:
        /*0544*/ 	.word	index@(.nv.constant0._ZN7cutlass13device_kernelINS_4gemm6kernel13GemmUniversalIN4cute5tupleIJiiiiEEENS1_10collective13CollectiveMmaINS1_34MainloopSm90TmaGmmaWarpSpecializedILi15ENS5_IJNS4_1CILi2EEENSA_ILi1EEESC_EEENS1_35KernelTmaWarpSpecializedCooperativeEEENS5_IJNSA_ILi128EEENSA_ILi112EEENSA_ILi32EEEEEENS_6half_tENS5_IJlSC_lEEESK_SL_NS4_8TiledMMAINS4_8MMA_AtomIJNS4_4SM904GMMA25MMA_64x16x16_F32F16F16_SSILNSP_5MajorE0ELSR_0ELNSP_7ScaleInE1ELSS_1EEEEEENS4_6LayoutISD_NS5_IJSC_NSA_ILi0EEESW_EEEEENS5_IJNS4_10UnderscoreESZ_SZ_EEEEENS4_13SM90_TMA_LOADENS4_14ComposedLayoutINS4_7SwizzleILi2ELi4ELi3EEENS4_18smem_ptr_flag_bitsILi16EEENSV_INS5_IJNSA_ILi8EEESI_EEENS5_IJSI_SC_EEEEEEEvNS4_8identityENS4_23SM90_TMA_LOAD_MULTICASTES1C_vS1D_EENS_8epilogue10collective6detail29Sm90TmaWarpSpecializedAdapterINS1H_15DefaultEpilogueISK_SL_SL_NS1G_6thread17LinearCombinationISK_Li1EffLNS1L_9ScaleType4KindE0ELNS_15FloatRoundStyleE2ESK_EENS1_15EpilogueDefaultEEEEEvvEEEEvNT_6ParamsE)
        /*0548*/ 	.short	0x0210
        /*054a*/ 	.short	0x0470


	//----- nvinfo : EIATTR_SW_WAR
	.align		4
.L_43:
        /*054c*/ 	.byte	0x04, 0x36
        /*054e*/ 	.short	(.L_45 - .L_44)
.L_44:
        /*0550*/ 	.word	0x00000008
.L_45:


//--------------------- .nv.callgraph             --------------------------
	.section	.nv.callgraph,"",@"SHT_CUDA_CALLGRAPH"
	.align	4
	.sectionentsize	8
	.align		4
        /*0000*/ 	.word	0x00000000
	.align		4
        /*0004*/ 	.word	0xffffffff
	.align		4
        /*0008*/ 	.word	index@(_ZN7cutlass13device_kernelINS_4gemm6kernel13GemmUniversalIN4cute5tupleIJiiiiEEENS1_10collective13CollectiveMmaINS1_34MainloopSm90TmaGmmaWarpSpecializedILi15ENS5_IJNS4_1CILi2EEENSA_ILi1EEESC_EEENS1_35KernelTmaWarpSpecializedCooperativeEEENS5_IJNSA_ILi128EEENSA_ILi112EEENSA_ILi32EEEEEENS_6half_tENS5_IJlSC_lEEESK_SL_NS4_8TiledMMAINS4_8MMA_AtomIJNS4_4SM904GMMA25MMA_64x16x16_F32F16F16_SSILNSP_5MajorE0ELSR_0ELNSP_7ScaleInE1ELSS_1EEEEEENS4_6LayoutISD_NS5_IJSC_NSA_ILi0EEESW_EEEEENS5_IJNS4_10UnderscoreESZ_SZ_EEEEENS4_13SM90_TMA_LOADENS4_14ComposedLayoutINS4_7SwizzleILi2ELi4ELi3EEENS4_18smem_ptr_flag_bitsILi16EEENSV_INS5_IJNSA_ILi8EEESI_EEENS5_IJSI_SC_EEEEEEEvNS4_8identityENS4_23SM90_TMA_LOAD_MULTICASTES1C_vS1D_EENS_8epilogue10collective6detail29Sm90TmaWarpSpecializedAdapterINS1H_15DefaultEpilogueISK_SL_SL_NS1G_6thread17LinearCombinationISK_Li1EffLNS1L_9ScaleType4KindE0ELNS_15FloatRoundStyleE2ESK_EENS1_15EpilogueDefaultEEEEEvvEEEEvNT_6ParamsE)
	.align		4
        /*000c*/ 	.word	index@(__assertfail)
	.align		4
        /*0010*/ 	.word	0x00000000
	.align		4
        /*0014*/ 	.word	0xfffffffe
	.align		4
        /*0018*/ 	.word	0x00000000
	.align		4
        /*001c*/ 	.word	0xfffffffd
	.align		4
        /*0020*/ 	.word	0x00000000
	.align		4
        /*0024*/ 	.word	0xfffffffc


//--------------------- .nv.constant4             --------------------------
	.section	.nv.constant4,"a",@progbits
	.align	8
	.align		8
.nv.constant4:
        /*0000*/ 	.dword	__assertfail
	.align		8
        /*0008*/ 	.dword	__unnamed_1
	.align		8
        /*0010*/ 	.dword	_ZN40_INTERNAL_d28db7b3_4_k_cu_a94b453d_144524cuda3std3__45__cpo5beginE
	.align		8
        /*0018*/ 	.dword	_ZN40_INTERNAL_d28db7b3_4_k_cu_a94b453d_144524cuda3std3__45__cpo3endE
	.align		8
        /*0020*/ 	.dword	_ZN40_INTERNAL_d28db7b3_4_k_cu_a94b453d_144524cuda3std3__45__cpo6cbeginE
	.align		8
        /*0028*/ 	.dword	_ZN40_INTERNAL_d28db7b3_4_k_cu_a94b453d_144524cuda3std3__45__cpo4cendE
	.align		8
        /*0030*/ 	.dword	_ZN40_INTERNAL_d28db7b3_4_k_cu_a94b453d_144524cuda3std3__442_GLOBAL__N__d28db7b3_4_k_cu_a94b453d_144526ignoreE
	.align		8
        /*0038*/ 	.dword	_ZN40_INTERNAL_d28db7b3_4_k_cu_a94b453d_144524cuda3std3__419piecewise_constructE
	.align		8
        /*0040*/ 	.dword	_ZN40_INTERNAL_d28db7b3_4_k_cu_a94b453d_144524cuda3std3__48in_placeE
	.align		8
        /*0048*/ 	.dword	_ZN40_INTERNAL_d28db7b3_4_k_cu_a94b453d_144524cuda3std6ranges3__45__cpo4swapE
	.align		8
        /*0050*/ 	.dword	_ZN40_INTERNAL_d28db7b3_4_k_cu_a94b453d_144524cuda3std6ranges3__45__cpo9iter_moveE
	.align		8
        /*0058*/ 	.dword	_ZN40_INTERNAL_d28db7b3_4_k_cu_a94b453d_144524cute7productE
	.align		8
        /*0060*/ 	.dword	_ZN40_INTERNAL_d28db7b3_4_k_cu_a94b453d_144524cute1_E
	.align		8
        /*0068*/ 	.dword	$str$22
	.align		8
        /*0070*/ 	.dword	$str$23


//--------------------- .text._ZN7cutlass13device_kernelINS_4gemm6kernel13GemmUniversalIN4cute5tupleIJiiiiEEENS1_10collective13CollectiveMmaINS1_34MainloopSm90TmaGmmaWarpSpecializedILi15ENS5_IJNS4_1CILi2EEENSA_ILi1EEESC_EEENS1_35KernelTmaWarpSpecializedCooperativeEEENS5_IJNSA_ILi128EEENSA_ILi112EEENSA_ILi32EEEEEENS_6half_tENS5_IJlSC_lEEESK_SL_NS4_8TiledMMAINS4_8MMA_AtomIJNS4_4SM904GMMA25MMA_64x16x16_F32F16F16_SSILNSP_5MajorE0ELSR_0ELNSP_7ScaleInE1ELSS_1EEEEEENS4_6LayoutISD_NS5_IJSC_NSA_ILi0EEESW_EEEEENS5_IJNS4_10UnderscoreESZ_SZ_EEEEENS4_13SM90_TMA_LOADENS4_14ComposedLayoutINS4_7SwizzleILi2ELi4ELi3EEENS4_18smem_ptr_flag_bitsILi16EEENSV_INS5_IJNSA_ILi8EEESI_EEENS5_IJSI_SC_EEEEEEEvNS4_8identityENS4_23SM90_TMA_LOAD_MULTICASTES1C_vS1D_EENS_8epilogue10collective6detail29Sm90TmaWarpSpecializedAdapterINS1H_15DefaultEpilogueISK_SL_SL_NS1G_6thread17LinearCombinationISK_Li1EffLNS1L_9ScaleType4KindE0ELNS_15FloatRoundStyleE2ESK_EENS1_15EpilogueDefaultEEEEEvvEEEEvNT_6ParamsE --------------------------
	.section	.text._ZN7cutlass13device_kernelINS_4gemm6kernel13GemmUniversalIN4cute5tupleIJiiiiEEENS1_10collective13CollectiveMmaINS1_34MainloopSm90TmaGmmaWarpSpecializedILi15ENS5_IJNS4_1CILi2EEENSA_ILi1EEESC_EEENS1_35KernelTmaWarpSpecializedCooperativeEEENS5_IJNSA_ILi128EEENSA_ILi112EEENSA_ILi32EEEEEENS_6half_tENS5_IJlSC_lEEESK_SL_NS4_8TiledMMAINS4_8MMA_AtomIJNS4_4SM904GMMA25MMA_64x16x16_F32F16F16_SSILNSP_5MajorE0ELSR_0ELNSP_7ScaleInE1ELSS_1EEEEEENS4_6LayoutISD_NS5_IJSC_NSA_ILi0EEESW_EEEEENS5_IJNS4_10UnderscoreESZ_SZ_EEEEENS4_13SM90_TMA_LOADENS4_14ComposedLayoutINS4_7SwizzleILi2ELi4ELi3EEENS4_18smem_ptr_flag_bitsILi16EEENSV_INS5_IJNSA_ILi8EEESI_EEENS5_IJSI_SC_EEEEEEEvNS4_8identityENS4_23SM90_TMA_LOAD_MULTICASTES1C_vS1D_EENS_8epilogue10collective6detail29Sm90TmaWarpSpecializedAdapterINS1H_15DefaultEpilogueISK_SL_SL_NS1G_6thread17LinearCombinationISK_Li1EffLNS1L_9ScaleType4KindE0ELNS_15FloatRoundStyleE2ESK_EENS1_15EpilogueDefaultEEEEEvvEEEEvNT_6ParamsE,"ax",@progbits
	.align	128
.text._ZN7cutlass13device_kernelINS_4gemm6kernel13GemmUniversalIN4cute5tupleIJiiiiEEENS1_10collective13CollectiveMmaINS1_34MainloopSm90TmaGmmaWarpSpecializedILi15ENS5_IJNS4_1CILi2EEENSA_ILi1EEESC_EEENS1_35KernelTmaWarpSpecializedCooperativeEEENS5_IJNSA_ILi128EEENSA_ILi112EEENSA_ILi32EEEEEENS_6half_tENS5_IJlSC_lEEESK_SL_NS4_8TiledMMAINS4_8MMA_AtomIJNS4_4SM904GMMA25MMA_64x16x16_F32F16F16_SSILNSP_5MajorE0ELSR_0ELNSP_7ScaleInE1ELSS_1EEEEEENS4_6LayoutISD_NS5_IJSC_NSA_ILi0EEESW_EEEEENS5_IJNS4_10UnderscoreESZ_SZ_EEEEENS4_13SM90_TMA_LOADENS4_14ComposedLayoutINS4_7SwizzleILi2ELi4ELi3EEENS4_18smem_ptr_flag_bitsILi16EEENSV_INS5_IJNSA_ILi8EEESI_EEENS5_IJSI_SC_EEEEEEEvNS4_8identityENS4_23SM90_TMA_LOAD_MULTICASTES1C_vS1D_EENS_8epilogue10collective6detail29Sm90TmaWarpSpecializedAdapterINS1H_15DefaultEpilogueISK_SL_SL_NS1G_6thread17LinearCombinationISK_Li1EffLNS1L_9ScaleType4KindE0ELNS_15FloatRoundStyleE2ESK_EENS1_15EpilogueDefaultEEEEEvvEEEEvNT_6ParamsE:
        .type           _ZN7cutlass13device_kernelINS_4gemm6kernel13GemmUniversalIN4cute5tupleIJiiiiEEENS1_10collective13CollectiveMmaINS1_34MainloopSm90TmaGmmaWarpSpecializedILi15ENS5_IJNS4_1CILi2EEENSA_ILi1EEESC_EEENS1_35KernelTmaWarpSpecializedCooperativeEEENS5_IJNSA_ILi128EEENSA_ILi112EEENSA_ILi32EEEEEENS_6half_tENS5_IJlSC_lEEESK_SL_NS4_8TiledMMAINS4_8MMA_AtomIJNS4_4SM904GMMA25MMA_64x16x16_F32F16F16_SSILNSP_5MajorE0ELSR_0ELNSP_7ScaleInE1ELSS_1EEEEEENS4_6LayoutISD_NS5_IJSC_NSA_ILi0EEESW_EEEEENS5_IJNS4_10UnderscoreESZ_SZ_EEEEENS4_13SM90_TMA_LOADENS4_14ComposedLayoutINS4_7SwizzleILi2ELi4ELi3EEENS4_18smem_ptr_flag_bitsILi16EEENSV_INS5_IJNSA_ILi8EEESI_EEENS5_IJSI_SC_EEEEEEEvNS4_8identityENS4_23SM90_TMA_LOAD_MULTICASTES1C_vS1D_EENS_8epilogue10collective6detail29Sm90TmaWarpSpecializedAdapterINS1H_15DefaultEpilogueISK_SL_SL_NS1G_6thread17LinearCombinationISK_Li1EffLNS1L_9ScaleType4KindE0ELNS_15FloatRoundStyleE2ESK_EENS1_15EpilogueDefaultEEEEEvvEEEEvNT_6ParamsE,@function
        .size           _ZN7cutlass13device_kernelINS_4gemm6kernel13GemmUniversalIN4cute5tupleIJiiiiEEENS1_10collective13CollectiveMmaINS1_34MainloopSm90TmaGmmaWarpSpecializedILi15ENS5_IJNS4_1CILi2EEENSA_ILi1EEESC_EEENS1_35KernelTmaWarpSpecializedCooperativeEEENS5_IJNSA_ILi128EEENSA_ILi112EEENSA_ILi32EEEEEENS_6half_tENS5_IJlSC_lEEESK_SL_NS4_8TiledMMAINS4_8MMA_AtomIJNS4_4SM904GMMA25MMA_64x16x16_F32F16F16_SSILNSP_5MajorE0ELSR_0ELNSP_7ScaleInE1ELSS_1EEEEEENS4_6LayoutISD_NS5_IJSC_NSA_ILi0EEESW_EEEEENS5_IJNS4_10UnderscoreESZ_SZ_EEEEENS4_13SM90_TMA_LOADENS4_14ComposedLayoutINS4_7SwizzleILi2ELi4ELi3EEENS4_18smem_ptr_flag_bitsILi16EEENSV_INS5_IJNSA_ILi8EEESI_EEENS5_IJSI_SC_EEEEEEEvNS4_8identityENS4_23SM90_TMA_LOAD_MULTICASTES1C_vS1D_EENS_8epilogue10collective6detail29Sm90TmaWarpSpecializedAdapterINS1H_15DefaultEpilogueISK_SL_SL_NS1G_6thread17LinearCombinationISK_Li1EffLNS1L_9ScaleType4KindE0ELNS_15FloatRoundStyleE2ESK_EENS1_15EpilogueDefaultEEEEEvvEEEEvNT_6ParamsE,(.L_x_204 - _ZN7cutlass13device_kernelINS_4gemm6kernel13GemmUniversalIN4cute5tupleIJiiiiEEENS1_10collective13CollectiveMmaINS1_34MainloopSm90TmaGmmaWarpSpecializedILi15ENS5_IJNS4_1CILi2EEENSA_ILi1EEESC_EEENS1_35KernelTmaWarpSpecializedCooperativeEEENS5_IJNSA_ILi128EEENSA_ILi112EEENSA_ILi32EEEEEENS_6half_tENS5_IJlSC_lEEESK_SL_NS4_8TiledMMAINS4_8MMA_AtomIJNS4_4SM904GMMA25MMA_64x16x16_F32F16F16_SSILNSP_5MajorE0ELSR_0ELNSP_7ScaleInE1ELSS_1EEEEEENS4_6LayoutISD_NS5_IJSC_NSA_ILi0EEESW_EEEEENS5_IJNS4_10UnderscoreESZ_SZ_EEEEENS4_13SM90_TMA_LOADENS4_14ComposedLayoutINS4_7SwizzleILi2ELi4ELi3EEENS4_18smem_ptr_flag_bitsILi16EEENSV_INS5_IJNSA_ILi8EEESI_EEENS5_IJSI_SC_EEEEEEEvNS4_8identityENS4_23SM90_TMA_LOAD_MULTICASTES1C_vS1D_EENS_8epilogue10collective6detail29Sm90TmaWarpSpecializedAdapterINS1H_15DefaultEpilogueISK_SL_SL_NS1G_6thread17LinearCombinationISK_Li1EffLNS1L_9ScaleType4KindE0ELNS_15FloatRoundStyleE2ESK_EENS1_15EpilogueDefaultEEEEEvvEEEEvNT_6ParamsE)
        .other          _ZN7cutlass13device_kernelINS_4gemm6kernel13GemmUniversalIN4cute5tupleIJiiiiEEENS1_10collective13CollectiveMmaINS1_34MainloopSm90TmaGmmaWarpSpecializedILi15ENS5_IJNS4_1CILi2EEENSA_ILi1EEESC_EEENS1_35KernelTmaWarpSpecializedCooperativeEEENS5_IJNSA_ILi128EEENSA_ILi112EEENSA_ILi32EEEEEENS_6half_tENS5_IJlSC_lEEESK_SL_NS4_8TiledMMAINS4_8MMA_AtomIJNS4_4SM904GMMA25MMA_64x16x16_F32F16F16_SSILNSP_5MajorE0ELSR_0ELNSP_7ScaleInE1ELSS_1EEEEEENS4_6LayoutISD_NS5_IJSC_NSA_ILi0EEESW_EEEEENS5_IJNS4_10UnderscoreESZ_SZ_EEEEENS4_13SM90_TMA_LOADENS4_14ComposedLayoutINS4_7SwizzleILi2ELi4ELi3EEENS4_18smem_ptr_flag_bitsILi16EEENSV_INS5_IJNSA_ILi8EEESI_EEENS5_IJSI_SC_EEEEEEEvNS4_8identityENS4_23SM90_TMA_LOAD_MULTICASTES1C_vS1D_EENS_8epilogue10collective6detail29Sm90TmaWarpSpecializedAdapterINS1H_15DefaultEpilogueISK_SL_SL_NS1G_6thread17LinearCombinationISK_Li1EffLNS1L_9ScaleType4KindE0ELNS_15FloatRoundStyleE2ESK_EENS1_15EpilogueDefaultEEEEEvvEEEEvNT_6ParamsE,@"STO_CUDA_ENTRY STV_DEFAULT"
_ZN7cutlass13device_kernelINS_4gemm6kernel13GemmUniversalIN4cute5tupleIJiiiiEEENS1_10collective13CollectiveMmaINS1_34MainloopSm90TmaGmmaWarpSpecializedILi15ENS5_IJNS4_1CILi2EEENSA_ILi1EEESC_EEENS1_35KernelTmaWarpSpecializedCooperativeEEENS5_IJNSA_ILi128EEENSA_ILi112EEENSA_ILi32EEEEEENS_6half_tENS5_IJlSC_lEEESK_SL_NS4_8TiledMMAINS4_8MMA_AtomIJNS4_4SM904GMMA25MMA_64x16x16_F32F16F16_SSILNSP_5MajorE0ELSR_0ELNSP_7ScaleInE1ELSS_1EEEEEENS4_6LayoutISD_NS5_IJSC_NSA_ILi0EEESW_EEEEENS5_IJNS4_10UnderscoreESZ_SZ_EEEEENS4_13SM90_TMA_LOADENS4_14ComposedLayoutINS4_7SwizzleILi2ELi4ELi3EEENS4_18smem_ptr_flag_bitsILi16EEENSV_INS5_IJNSA_ILi8EEESI_EEENS5_IJSI_SC_EEEEEEEvNS4_8identityENS4_23SM90_TMA_LOAD_MULTICASTES1C_vS1D_EENS_8epilogue10collective6detail29Sm90TmaWarpSpecializedAdapterINS1H_15DefaultEpilogueISK_SL_SL_NS1G_6thread17LinearCombinationISK_Li1EffLNS1L_9ScaleType4KindE0ELNS_15FloatRoundStyleE2ESK_EENS1_15EpilogueDefaultEEEEEvvEEEEvNT_6ParamsE:
[----:B------:R-:W0:Y:S01]  /*0000*/  LDC R1, c[0x0][0x28] ;  /* 0x00000a00ff017b82 */ /* 0x000e220000000800 */
[----:B------:R-:W1:Y:S01]  /*0010*/  S2R R18, SR_TID.X ;  /* 0x0000000000127919 */ /* 0x000e620000002100 */
[----:B------:R-:W-:Y:S01]  /*0020*/  ELECT P0, URZ, PT ;  /* 0x00000000003f782f */ /* 0x000fe20003800000 */
[----:B------:R-:W-:Y:S01]  /*0030*/  BSSY B0, `(.L_x_0) ;  /* 0x000000f000007945 */ /* 0x000fe20003800000 */
[--C-:B-1----:R-:W-:Y:S02]  /*0040*/  SHF.R.U32.HI R0, RZ, 0x5, R18.reuse ;  /* 0x00000005ff007819 */ /* 0x102fe40000011612 */
[----:B------:R-:W-:-:S03]  /*0050*/  SHF.R.U32.HI R3, RZ, 0x7, R18 ;  /* 0x00000007ff037819 */ /* 0x000fc60000011612 */
[----:B------:R-:W1:Y:S04]  /*0060*/  SHFL.IDX PT, R2, R0, RZ, 0x1f ;  /* 0x00001fff00027589 */ /* 0x000e6800000e0000 */
[----:B------:R2:W3:Y:S01]  /*0070*/  SHFL.IDX PT, R5, R3, RZ, 0x1f ;  /* 0x00001fff03057589 */ /* 0x0004e200000e0000 */
[----:B-1----:R-:W-:-:S13]  /*0080*/  ISETP.NE.OR P0, PT, R2, RZ, !P0 ;  /* 0x000000ff0200720c */ /* 0x002fda0004705670 */
[----:B0-23--:R-:W-:Y:S05]  /*0090*/  @P0 BRA `(.L_x_1) ;  /* 0x0000000000200947 */ /* 0x00dfea0003800000 */
[----:B------:R-:W-:Y:S02]  /*00a0*/  ULDC.64 UR4, c[0x0][0x198] ;  /* 0x0000660000047ab9 */ /* 0x000fe40000000a00 */
[----:B------:R-:W-:Y:S02]  /*00b0*/  UIADD3 UR6, UP0, UR4, 0xf0, URZ ;  /* 0x000000f004067890 */ /* 0x000fe4000ff1e03f */
[----:B------:R-:W-:Y:S02]  /*00c0*/  UIADD3 UR4, UP1, UR4, 0x1f0, URZ ;  /* 0x000001f004047890 */ /* 0x000fe4000ff3e03f */
[----:B------:R-:W-:Y:S02]  /*00d0*/  UIADD3.X UR7, URZ, UR5, URZ, UP0, !UPT ;  /* 0x000000053f077290 */ /* 0x000fe400087fe43f */
[----:B------:R-:W-:-:S07]  /*00e0*/  UIADD3.X UR5, URZ, UR5, URZ, UP1, !UPT ;  /* 0x000000053f057290 */ /* 0x000fce0008ffe43f */
[----:B------:R0:W-:Y:S02]  /*00f0*/  UTMACCTL.PF [UR6] ;  /* 0x00000000060079b9 */ /* 0x0001e40008040000 */
[----:B------:R0:W-:Y:S02]  /*0100*/  UTMACCTL.PF [UR4] ;  /* 0x00000000040079b9 */ /* 0x0001e40008040000 */
[----:B0-----:R-:W-:Y:S01]  /*0110*/  NOP ;  /* 0x0000000000007918 */ /* 0x001fe20000000000 */
.L_x_1:
[----:B------:R-:W-:Y:S05]  /*0120*/  BSYNC B0 ;  /* 0x0000000000007941 */ /* 0x000fea0003800000 */
.L_x_0:
[----:B------:R-:W0:Y:S02]  /*0130*/  SHFL.IDX PT, R3, R0, RZ, 0x1f ;  /* 0x00001fff00037589 */ /* 0x000e2400000e0000 */
[----:B0-----:R-:W-:-:S13]  /*0140*/  ISETP.NE.AND P0, PT, R3, RZ, PT ;  /* 0x000000ff0300720c */ /* 0x001fda0003f05270 */
[----:B------:R-:W-:Y:S05]  /*0150*/  @P0 BRA `(.L_x_2) ;  /* 0x0000000000bc0947 */ /* 0x000fea0003800000 */
[----:B------:R-:W-:Y:S01]  /*0160*/  ELECT P0, URZ, PT ;  /* 0x00000000003f782f */ /* 0x000fe20003800000 */
[----:B------:R-:W-:-:S12]  /*0170*/  BSSY B0, `(.L_x_2) ;  /* 0x000002d000007945 */ /* 0x000fd80003800000 */
[----:B------:R-:W-:Y:S05]  /*0180*/  @!P0 BRA `(.L_x_3) ;  /* 0x0000000000ac8947 */ /* 0x000fea0003800000 */
[----:B------:R-:W0:Y:S01]  /*0190*/  S2UR UR8, SR_CgaCtaId ;  /* 0x00000000000879c3 */ /* 0x000e220000008800 */
[----:B------:R-:W-:Y:S01]  /*01a0*/  UMOV UR4, 0x400 ;  /* 0x0000040000047882 */ /* 0x000fe20000000000 */
[----:B------:R-:W-:Y:S01]  /*01b0*/  UMOV UR5, 0x1 ;  /* 0x0000000100057882 */ /* 0x000fe20000000000 */
[----:B------:R-:W-:Y:S02]  /*01c0*/  UMOV UR6, 0x4 ;  /* 0x0000000400067882 */ /* 0x000fe40000000000 */
[----:B------:R-:W-:-:S04]  /*01d0*/  UIADD3 UR6, -UR6, 0x100000, URZ ;  /* 0x0010000006067890 */ /* 0x000fc8000fffe13f */
[----:B------:R-:W-:Y:S02]  /*01e0*/  USHF.L.U32 UR7, UR6, 0xb, URZ ;  /* 0x0000000b06077899 */ /* 0x000fe4000800063f */
[----:B------:R-:W-:Y:S02]  /*01f0*/  USHF.L.U32 UR6, UR6, 0x1, URZ ;  /* 0x0000000106067899 */ /* 0x000fe4000800063f */
[----:B0-----:R-:W-:Y:S02]  /*0200*/  ULEA UR8, UR8, UR4, 0x18 ;  /* 0x0000000408087291 */ /* 0x001fe4000f8ec03f */
[----:B------:R-:W-:-:S04]  /*0210*/  UIADD3 UR4, -UR5, 0x100000, URZ ;  /* 0x0010000005047890 */ /* 0x000fc8000fffe13f */
[----:B------:R-:W-:Y:S02]  /*0220*/  USHF.L.U32 UR5, UR4, 0xb, URZ ;  /* 0x0000000b04057899 */ /* 0x000fe4000800063f */
[----:B------:R-:W-:Y:S01]  /*0230*/  USHF.L.U32 UR4, UR4, 0x1, URZ ;  /* 0x0000000104047899 */ /* 0x000fe2000800063f */
[----:B------:R-:W0:Y:S11]  /*0240*/  FENCE.VIEW.ASYNC.S ;  /* 0x00000000000073c6 */ /* 0x000e360000000000 */
[----:B0-----:R0:W1:Y:S01]  /*0250*/  SYNCS.EXCH.64 URZ, [UR8], UR4 ;  /* 0x00000004083f75b2 */ /* 0x0010620008000100 */
[----:B------:R0:W2:Y:S01]  /*0260*/  SYNCS.EXCH.64 URZ, [UR8+0x78], UR6 ;  /* 0x00007806083f75b2 */ /* 0x0000a20008000100 */
[----:B------:R0:W3:Y:S01]  /*0270*/  SYNCS.EXCH.64 URZ, [UR8+0x8], UR4 ;  /* 0x00000804083f75b2 */ /* 0x0000e20008000100 */
[----:B------:R0:W4:Y:S01]  /*0280*/  SYNCS.EXCH.64 URZ, [UR8+0x80], UR6 ;  /* 0x00008006083f75b2 */ /* 0x0001220008000100 */
[----:B------:R0:W0:Y:S01]  /*0290*/  SYNCS.EXCH.64 URZ, [UR8+0x10], UR4 ;  /* 0x00001004083f75b2 */ /* 0x0000220008000100 */
        /* <DEDUP_REMOVED lines=25> */
[----:B-1234-:R-:W-:Y:S01]  /*0430*/  NOP ;  /* 0x0000000000007918 */ /* 0x01efe20000000000 */
.L_x_3:
[----:B0-----:R-:W-:Y:S05]  /*0440*/  BSYNC B0 ;  /* 0x0000000000007941 */ /* 0x001fea0003800000 */
.L_x_2:
[----:B------:R-:W-:Y:S01]  /*0450*/  SHF.R.S32.HI R7, RZ, 0x1f, R18 ;  /* 0x0000001fff077819 */ /* 0x000fe20000011412 */
[----:B------:R-:W0:Y:S01]  /*0460*/  SHFL.IDX PT, R0, R0, RZ, 0x1f ;  /* 0x00001fff00007589 */ /* 0x000e2200000e0000 */
[----:B------:R-:W1:Y:S01]  /*0470*/  S2UR UR8, SR_CTAID.X ;  /* 0x00000000000879c3 */ /* 0x000e620000002500 */
[----:B------:R-:W-:Y:S02]  /*0480*/  ELECT P0, URZ, PT ;  /* 0x00000000003f782f */ /* 0x000fe40003800000 */
[----:B------:R-:W-:Y:S01]  /*0490*/  LEA.HI R7, R7, R18, RZ, 0x7 ;  /* 0x0000001207077211 */ /* 0x000fe200078f38ff */
[----:B------:R-:W2:Y:S01]  /*04a0*/  S2R R4, SR_CTAID.Y ;  /* 0x0000000000047919 */ /* 0x000ea20000002600 */
[----:B------:R-:W-:Y:S01]  /*04b0*/  SHF.R.S32.HI R8, RZ, 0x1f, R3 ;  /* 0x0000001fff087819 */ /* 0x000fe20000011403 */
[----:B------:R-:W-:Y:S01]  /*04c0*/  ULDC UR4, c[0x0][0x150] ;  /* 0x0000540000047ab9 */ /* 0x000fe20000000800 */
[----:B------:R-:W-:Y:S01]  /*04d0*/  LOP3.LUT R7, R7, 0xffffff80, RZ, 0xc0, !PT ;  /* 0xffffff8007077812 */ /* 0x000fe200078ec0ff */
[----:B------:R-:W-:Y:S01]  /*04e0*/  NOP ;  /* 0x0000000000007918 */ /* 0x000fe20000000000 */
[----:B------:R-:W-:Y:S01]  /*04f0*/  LEA.HI R8, R8, R3, RZ, 0x2 ;  /* 0x0000000308087211 */ /* 0x000fe200078f10ff */
[----:B------:R-:W3:Y:S01]  /*0500*/  LDC R10, c[0x0][0x144] ;  /* 0x00005100ff0a7b82 */ /* 0x000ee20000000800 */
[----:B------:R-:W-:Y:S01]  /*0510*/  NOP ;  /* 0x0000000000007918 */ /* 0x000fe20000000000 */
[----:B------:R-:W-:Y:S01]  /*0520*/  IMAD.IADD R6, R18, 0x1, -R7 ;  /* 0x0000000112067824 */ /* 0x000fe200078e0a07 */
[----:B------:R-:W-:Y:S01]  /*0530*/  LOP3.LUT R8, R8, 0x3ffffffc, RZ, 0xc0, !PT ;  /* 0x3ffffffc08087812 */ /* 0x000fe200078ec0ff */
[----:B------:R-:W-:Y:S01]  /*0540*/  IMAD.MOV.U32 R22, RZ, RZ, 0x1 ;  /* 0x00000001ff167424 */ /* 0x000fe200078e00ff */
[----:B------:R-:W-:-:S02]  /*0550*/  ISETP.NE.AND P3, PT, R5, RZ, PT ;  /* 0x000000ff0500720c */ /* 0x000fc40003f65270 */
[----:B------:R-:W-:Y:S01]  /*0560*/  SHF.R.S32.HI R7, RZ, 0x1f, R6 ;  /* 0x0000001fff077819 */ /* 0x000fe20000011406 */
[----:B------:R-:W-:Y:S01]  /*0570*/  IMAD.IADD R8, R3, 0x1, -R8 ;  /* 0x0000000103087824 */ /* 0x000fe200078e0a08 */
[----:B------:R-:W4:Y:S02]  /*0580*/  LDC R13, c[0x0][0x140] ;  /* 0x00005000ff0d7b82 */ /* 0x000f240000000800 */
[----:B------:R-:W-:Y:S02]  /*0590*/  LEA.HI R7, R7, R6, RZ, 0x3 ;  /* 0x0000000607077211 */ /* 0x000fe400078f18ff */
[----:B0-----:R-:W-:Y:S02]  /*05a0*/  ISETP.NE.OR P0, PT, R0, RZ, !P0 ;  /* 0x000000ff0000720c */ /* 0x001fe40004705670 */
[--C-:B------:R-:W-:Y:S02]  /*05b0*/  SHF.R.S32.HI R0, RZ, 0x3, R7.reuse ;  /* 0x00000003ff007819 */ /* 0x100fe40000011407 */
[----:B------:R-:W-:-:S02]  /*05c0*/  SHF.R.S32.HI R7, RZ, 0x1f, R7 ;  /* 0x0000001fff077819 */ /* 0x000fc40000011407 */
[----:B-1----:R-:W-:Y:S02]  /*05d0*/  I2FP.F32.U32 R9, UR8 ;  /* 0x0000000800097c45 */ /* 0x002fe40008201000 */
[----:B------:R-:W-:-:S03]  /*05e0*/  LEA.HI R7, R7, R0, RZ, 0x2 ;  /* 0x0000000007077211 */ /* 0x000fc600078f10ff */
[----:B------:R-:W-:Y:S01]  /*05f0*/  FMUL R9, R9, UR4 ;  /* 0x0000000409097c20 */ /* 0x000fe20008400000 */
[----:B------:R-:W-:Y:S01]  /*0600*/  LOP3.LUT R7, R7, 0xfffffffc, RZ, 0xc0, !PT ;  /* 0xfffffffc07077812 */ /* 0x000fe200078ec0ff */
[----:B------:R-:W-:Y:S01]  /*0610*/  VOTEU.ALL UP0, P0 ;  /* 0x00000000003f7886 */ /* 0x000fe20000000000 */
[----:B--2---:R-:W-:Y:S01]  /*0620*/  I2FP.F32.U32 R3, R4 ;  /* 0x0000000400037245 */ /* 0x004fe20000201000 */
[----:B------:R-:W-:Y:S01]  /*0630*/  ULDC UR4, c[0x0][0x154] ;  /* 0x0000550000047ab9 */ /* 0x000fe20000000800 */
[----:B------:R-:W-:Y:S01]  /*0640*/  VOTEU.ALL UP1, P0 ;  /* 0x00000000003f7886 */ /* 0x000fe20000020000 */
[----:B------:R-:W0:Y:S01]  /*0650*/  F2I.U32.TRUNC.NTZ R9, R9 ;  /* 0x0000000900097305 */ /* 0x000e22000020f000 */
[----:B------:R-:W-:Y:S01]  /*0660*/  IMAD.IADD R7, R0, 0x1, -R7 ;  /* 0x0000000100077824 */ /* 0x000fe200078e0a07 */
[----:B------:R-:W1:Y:S01]  /*0670*/  @!UP0 S2UR UR7, SR_CgaCtaId ;  /* 0x00000000000789c3 */ /* 0x000e620000008800 */
[----:B------:R-:W-:Y:S01]  /*0680*/  FMUL R12, R3, UR4 ;  /* 0x00000004030c7c20 */ /* 0x000fe20008400000 */
[----:B------:R-:W-:Y:S01]  /*0690*/  UMOV UR4, 0x20 ;  /* 0x0000002000047882 */ /* 0x000fe20000000000 */
[----:B------:R-:W-:Y:S01]  /*06a0*/  IMAD R8, R8, 0x4, R7 ;  /* 0x0000000408087824 */ /* 0x000fe200078e0207 */
[----:B------:R-:W-:Y:S01]  /*06b0*/  @!UP0 UMOV UR6, 0x400 ;  /* 0x0000040000068882 */ /* 0x000fe20000000000 */
[----:B------:R-:W-:-:S04]  /*06c0*/  @!UP0 UIADD3 UR4, -UR4, 0x100000, URZ ;  /* 0x0010000004048890 */ /* 0x000fc8000fffe13f */
[----:B------:R-:W-:Y:S02]  /*06d0*/  @!UP0 USHF.L.U32 UR5, UR4, 0xb, URZ ;  /* 0x0000000b04058899 */ /* 0x000fe4000800063f */
[----:B------:R-:W-:Y:S01]  /*06e0*/  @!UP0 USHF.L.U32 UR4, UR4, 0x1, URZ ;  /* 0x0000000104048899 */ /* 0x000fe2000800063f */
[----:B----4-:R-:W-:Y:S01]  /*06f0*/  ISETP.EQ.U32.AND P2, PT, R13, 0x1, PT ;  /* 0x000000010d00780c */ /* 0x010fe20003f42070 */
[----:B------:R-:W2:Y:S01]  /*0700*/  F2I.U32.TRUNC.NTZ R12, R12 ;  /* 0x0000000c000c7305 */ /* 0x000ea2000020f000 */
[C---:B------:R-:W-:Y:S01]  /*0710*/  LEA.HI R0, R8.reuse, R8, RZ, 0x1 ;  /* 0x0000000808007211 */ /* 0x040fe200078f08ff */
[----:B------:R-:W4:Y:S01]  /*0720*/  LDC R7, c[0x0][0x148] ;  /* 0x00005200ff077b82 */ /* 0x000f220000000800 */
[----:B------:R-:W-:Y:S02]  /*0730*/  IMAD.SHL.U32 R23, R8, 0x4, RZ ;  /* 0x0000000408177824 */ /* 0x000fe400078e00ff */
[----:B------:R-:W-:Y:S01]  /*0740*/  LOP3.LUT R11, R0, 0xfffffffe, RZ, 0xc0, !PT ;  /* 0xfffffffe000b7812 */ /* 0x000fe200078ec0ff */
[----:B0-----:R-:W-:Y:S01]  /*0750*/  IMAD.MOV R15, RZ, RZ, -R9 ;  /* 0x000000ffff0f7224 */ /* 0x001fe200078e0a09 */
[----:B------:R-:W-:-:S02]  /*0760*/  SHF.R.S32.HI R9, RZ, 0x1f, R2 ;  /* 0x0000001fff097819 */ /* 0x000fc40000011402 */
[----:B------:R-:W-:Y:S01]  /*0770*/  LOP3.LUT R23, R8, 0xc, R23, 0x78, !PT ;  /* 0x0000000c08177812 */ /* 0x000fe200078e7817 */
[----:B---3--:R-:W-:Y:S01]  /*0780*/  IMAD R3, R10, R15, UR8 ;  /* 0x000000080a037e24 */ /* 0x008fe2000f8e020f */
[----:B------:R-:W-:Y:S01]  /*0790*/  LEA.HI R9, R9, R2, RZ, 0x2 ;  /* 0x0000000209097211 */ /* 0x000fe200078f10ff */
[----:B------:R-:W-:-:S03]  /*07a0*/  IMAD.IADD R0, R8, 0x1, -R11 ;  /* 0x0000000108007824 */ /* 0x000fc600078e0a0b */
[----:B------:R-:W-:Y:S01]  /*07b0*/  LOP3.LUT R9, R9, 0xfffffffc, RZ, 0xc0, !PT ;  /* 0xfffffffc09097812 */ /* 0x000fe200078ec0ff */
[----:B--2---:R-:W-:Y:S01]  /*07c0*/  IMAD.MOV R21, RZ, RZ, -R12 ;  /* 0x000000ffff157224 */ /* 0x004fe200078e0a0c */
[----:B------:R-:W-:Y:S01]  /*07d0*/  ISETP.NE.AND P4, PT, R0, R3, PT ;  /* 0x000000030000720c */ /* 0x000fe20003f85270 */
[----:B-1----:R-:W-:Y:S02]  /*07e0*/  @!UP0 ULEA UR6, UR7, UR6, 0x18 ;  /* 0x0000000607068291 */ /* 0x002fe4000f8ec03f */
[----:B------:R-:W-:Y:S01]  /*07f0*/  IMAD.IADD R0, R2, 0x1, -R9 ;  /* 0x0000000102007824 */ /* 0x000fe200078e0a09 */
[----:B------:R-:W-:Y:S01]  /*0800*/  VOTEU.ALL UP0, P0 ;  /* 0x00000000003f7886 */ /* 0x000fe20000000000 */
[----:B------:R-:W-:Y:S01]  /*0810*/  LOP3.LUT P0, RZ, R6, 0x7, RZ, 0xc0, !PT ;  /* 0x0000000706ff7812 */ /* 0x000fe2000780c0ff */
[----:B------:R-:W-:Y:S02]  /*0820*/  VIADD R6, R5, 0xffffffff ;  /* 0xffffffff05067836 */ /* 0x000fe40000000000 */
[----:B------:R-:W-:Y:S01]  /*0830*/  ISETP.NE.AND P1, PT, R0, 0x3, PT ;  /* 0x000000030000780c */ /* 0x000fe20003f25270 */
[----:B----4-:R-:W-:Y:S01]  /*0840*/  IMAD R9, R7, R21, R4 ;  /* 0x0000001507097224 */ /* 0x010fe200078e0204 */
[----:B------:R-:W-:-:S02]  /*0850*/  ISETP.LT.U32.AND P0, PT, R23, 0x2, !P0 ;  /* 0x000000021700780c */ /* 0x000fc40004701070 */
[----:B------:R-:W-:Y:S01]  /*0860*/  ISETP.EQ.OR P1, PT, R0, RZ, !P1 ;  /* 0x000000ff0000720c */ /* 0x000fe20004f22670 */
[----:B------:R-:W0:Y:S02]  /*0870*/  FENCE.VIEW.ASYNC.S ;  /* 0x00000000000073c6 */ /* 0x000e240000000000 */
[----:B0-----:R0:W1:Y:S01]  /*0880*/  @!UP0 SYNCS.EXCH.64 URZ, [UR6+0x100], UR4 ;  /* 0x00010004063f85b2 */ /* 0x0010620008000100 */
[----:B------:R-:W-:Y:S02]  /*0890*/  @P4 LEA.HI R2, R23, R23, RZ, 0x1 ;  /* 0x0000001717024211 */ /* 0x000fe400078f08ff */
[----:B------:R-:W-:Y:S02]  /*08a0*/  ISETP.EQ.AND P1, PT, R5, RZ, P1 ;  /* 0x000000ff0500720c */ /* 0x000fe40000f22270 */
[----:B------:R-:W-:Y:S02]  /*08b0*/  @P4 SHF.R.S32.HI R2, RZ, 0x1, R2 ;  /* 0x00000001ff024819 */ /* 0x000fe40000011402 */
[----:B------:R-:W-:-:S02]  /*08c0*/  ISETP.GE.U32.AND P6, PT, R6, 0x2, PT ;  /* 0x000000020600780c */ /* 0x000fc40003fc6070 */
[----:B------:R-:W-:Y:S02]  /*08d0*/  @P4 ISETP.NE.AND P5, PT, R2, R9, PT ;  /* 0x000000090200420c */ /* 0x000fe40003fa5270 */
[----:B------:R-:W-:Y:S02]  /*08e0*/  SEL R9, RZ, 0x1, !P0 ;  /* 0x00000001ff097807 */ /* 0x000fe40004000000 */
[----:B------:R-:W-:Y:S02]  /*08f0*/  @P4 SEL R22, RZ, 0x1, P5 ;  /* 0x00000001ff164807 */ /* 0x000fe40002800000 */
[----:B------:R-:W-:Y:S01]  /*0900*/  SEL R19, RZ, 0x1, !P1 ;  /* 0x00000001ff137807 */ /* 0x000fe20004800000 */
[----:B------:R0:W2:Y:S01]  /*0910*/  @!UP1 SYNCS.EXCH.64 URZ, [UR6+0x108], UR4 ;  /* 0x00010804063f95b2 */ /* 0x0000a20008000100 */
[----:B------:R-:W-:Y:S01]  /*0920*/  LOP3.LUT R22, R22, R9, RZ, 0xc0, !PT ;  /* 0x0000000916167212 */ /* 0x000fe200078ec0ff */
[----:B------:R-:W-:Y:S01]  /*0930*/  NOP ;  /* 0x0000000000007918 */ /* 0x000fe20000000000 */
[----:B------:R-:W-:Y:S01]  /*0940*/  SEL R19, R19, 0x2, P6 ;  /* 0x0000000213137807 */ /* 0x000fe20003000000 */
[----:B------:R-:W-:Y:S06]  /*0950*/  @!P2 BRA `(.L_x_4) ;  /* 0x000000000008a947 */ /* 0x000fec0003800000 */
[----:B-12---:R-:W-:Y:S01]  /*0960*/  UCGABAR_ARV ;  /* 0x00000000000079c7 */ /* 0x006fe20008000000 */
[----:B------:R-:W-:Y:S05]  /*0970*/  BRA `(.L_x_5) ;  /* 0x0000000000047947 */ /* 0x000fea0003800000 */
.L_x_4:
[----:B-12---:R-:W-:Y:S01]  /*0980*/  NOP ;  /* 0x0000000000007918 */ /* 0x006fe20000000000 */
.L_x_5:
[----:B------:R-:W1:Y:S01]  /*0990*/  LDC R2, c[0x0][0x65c] ;  /* 0x00019700ff027b82 */ /* 0x000e620000000800 */
[----:B------:R-:W-:Y:S02]  /*09a0*/  IMAD.U32 R8, RZ, RZ, UR8 ;  /* 0x00000008ff087e24 */ /* 0x000fe4000f8e00ff */
[----:B------:R-:W-:Y:S01]  /*09b0*/  IMAD.MOV.U32 R9, RZ, RZ, RZ ;  /* 0x000000ffff097224 */ /* 0x000fe200078e00ff */
[----:B-1----:R-:W-:-:S04]  /*09c0*/  ISETP.NE.AND P1, PT, R2, 0x1, PT ;  /* 0x000000010200780c */ /* 0x002fc80003f25270 */
[----:B------:R-:W-:-:S09]  /*09d0*/  P2R R5, PR, RZ, 0x2 ;  /* 0x00000002ff057803 */ /* 0x000fd20000000000 */
[----:B------:R-:W1:Y:S01]  /*09e0*/  @P1 LDC R17, c[0x0][0x10] ;  /* 0x00000400ff111b82 */ /* 0x000e620000000800 */
[----:B------:R-:W-:Y:S02]  /*09f0*/  @P1 IMAD.MOV.U32 R5, RZ, RZ, RZ ;  /* 0x000000ffff051224 */ /* 0x000fe400078e00ff */
[----:B------:R-:W-:-:S05]  /*0a00*/  @P1 IMAD.MOV.U32 R13, RZ, RZ, RZ ;  /* 0x000000ffff0d1224 */ /* 0x000fca00078e00ff */
[----:B------:R-:W2:Y:S01]  /*0a10*/  @!P1 LDC R11, c[0x0][0xc] ;  /* 0x00000300ff0b9b82 */ /* 0x000ea20000000800 */
[----:B-1----:R-:W-:-:S04]  /*0a20*/  @P1 IMAD.WIDE.U32 R16, R17, UR8, R4 ;  /* 0x0000000811101c25 */ /* 0x002fc8000f8e0004 */
[----:B------:R-:W-:Y:S02]  /*0a30*/  @P1 IMAD.IADD R17, R17, 0x1, R13 ;  /* 0x0000000111111824 */ /* 0x000fe400078e020d */
[----:B--2---:R-:W-:-:S04]  /*0a40*/  @!P1 IMAD.WIDE.U32 R8, R4, R11, R8 ;  /* 0x0000000b04089225 */ /* 0x004fc800078e0008 */
[----:B------:R-:W-:Y:S02]  /*0a50*/  @!P1 IMAD.MOV.U32 R16, RZ, RZ, R8 ;  /* 0x000000ffff109224 */ /* 0x000fe400078e0008 */
[----:B------:R-:W-:Y:S01]  /*0a60*/  @!P1 IMAD.MOV.U32 R17, RZ, RZ, R9 ;  /* 0x000000ffff119224 */ /* 0x000fe200078e0009 */
[----:B------:R-:W-:Y:S06]  /*0a70*/  @!P2 BRA `(.L_x_6) ;  /* 0x00000000000ca947 */ /* 0x000fec0003800000 */
[----:B------:R-:W-:Y:S01]  /*0a80*/  UCGABAR_WAIT ;  /* 0x0000000000007dc7 */ /* 0x000fe20008000000 */
[----:B------:R-:W-:Y:S01]  /*0a90*/  CCTL.IVALL ;  /* 0x00000000ff00798f */ /* 0x000fe20002000000 */
[----:B------:R-:W-:Y:S05]  /*0aa0*/  BRA `(.L_x_7) ;  /* 0x0000000000047947 */ /* 0x000fea0003800000 */
.L_x_6:
[----:B------:R-:W-:Y:S06]  /*0ab0*/  BAR.SYNC.DEFER_BLOCKING 0x0 ;  /* 0x0000000000007b1d */ /* 0x000fec0000010000 */
.L_x_7:
[----:B------:R-:W-:Y:S05]  /*0ac0*/  @!P3 BRA `(.L_x_8) ;  /* 0x0000005c0060b947 */ /* 0x000fea0003800000 */
[----:B------:R-:W-:-:S13]  /*0ad0*/  ISETP.GT.U32.AND P0, PT, R6, 0x1, PT ;  /* 0x000000010600780c */ /* 0x000fda0003f04070 */
[----:B0-----:R-:W-:Y:S05]  /*0ae0*/  @P0 EXIT ;  /* 0x000000000000094d */ /* 0x001fea0003800000 */
[----:B------:R-:W-:Y:S01]  /*0af0*/  ULDC.64 UR4, c[0x0][0x650] ;  /* 0x0001940000047ab9 */ /* 0x000fe20000000a00 */
[----:B------:R-:W-:Y:S01]  /*0b00*/  PRMT R0, RZ, 0x7610, R0 ;  /* 0x00007610ff007816 */ /* 0x000fe20000000000 */
[----:B------:R-:W-:Y:S01]  /*0b10*/  IMAD.MOV.U32 R84, RZ, RZ, -0x1 ;  /* 0xffffffffff547424 */ /* 0x000fe200078e00ff */
[----:B------:R-:W-:Y:S01]  /*0b20*/  ISETP.GE.U32.AND P0, PT, R16, UR4, PT ;  /* 0x0000000410007c0c */ /* 0x000fe2000bf06070 */
[----:B------:R-:W-:Y:S02]  /*0b30*/  IMAD.MOV.U32 R85, RZ, RZ, -0x1 ;  /* 0xffffffffff557424 */ /* 0x000fe400078e00ff */
[----:B------:R-:W-:Y:S01]  /*0b40*/  IMAD.MOV.U32 R83, RZ, RZ, -0x1 ;  /* 0xffffffffff537424 */ /* 0x000fe200078e00ff */
[----:B------:R-:W-:-:S13]  /*0b50*/  ISETP.GE.U32.AND.EX P0, PT, R17, UR5, PT, P0 ;  /* 0x0000000511007c0c */ /* 0x000fda000bf06100 */
[----:B------:R-:W-:Y:S05]  /*0b60*/  @P0 BRA `(.L_x_9) ;  /* 0x0000000400280947 */ /* 0x000fea0003800000 */
[----:B------:R-:W0:Y:S01]  /*0b70*/  LDC.64 R24, c[0x0][0x628] ;  /* 0x00018a00ff187b82 */ /* 0x000e220000000a00 */
[----:B------:R-:W-:Y:S02]  /*0b80*/  IMAD.MOV.U32 R8, RZ, RZ, R16 ;  /* 0x000000ffff087224 */ /* 0x000fe400078e0010 */
[----:B------:R-:W-:-:S05]  /*0b90*/  IMAD.MOV.U32 R9, RZ, RZ, R17 ;  /* 0x000000ffff097224 */ /* 0x000fca00078e0011 */
[----:B------:R-:W1:Y:S08]  /*0ba0*/  LDC R0, c[0x0][0x630] ;  /* 0x00018c00ff007b82 */ /* 0x000e700000000800 */
[----:B------:R-:W2:Y:S01]  /*0bb0*/  LDC.64 R26, c[0x0][0x620] ;  /* 0x00018800ff1a7b82 */ /* 0x000ea20000000a00 */
[----:B0-----:R-:W-:-:S04]  /*0bc0*/  ISETP.NE.U32.AND P0, PT, R24, RZ, PT ;  /* 0x000000ff1800720c */ /* 0x001fc80003f05070 */
[----:B------:R-:W-:-:S13]  /*0bd0*/  ISETP.NE.AND.EX P0, PT, R25, RZ, PT, P0 ;  /* 0x000000ff1900720c */ /* 0x000fda0003f05300 */
[----:B-12---:R-:W-:Y:S05]  /*0be0*/  @!P0 BRA `(.L_x_10) ;  /* 0x0000000000288947 */ /* 0x006fea0003800000 */
[----:B------:R-:W0:Y:S02]  /*0bf0*/  LDC R13, c[0x0][0x634] ;  /* 0x00018d00ff0d7b82 */ /* 0x000e240000000800 */
[----:B0-----:R-:W-:-:S05]  /*0c00*/  IADD3 R13, P0, R16, R13, RZ ;  /* 0x0000000d100d7210 */ /* 0x001fca0007f1e0ff */
[----:B------:R-:W-:-:S04]  /*0c10*/  IMAD.X R15, RZ, RZ, R17, P0 ;  /* 0x000000ffff0f7224 */ /* 0x000fc800000e0611 */
[----:B------:R-:W-:-:S04]  /*0c20*/  IMAD.WIDE.U32 R8, R15, R24, RZ ;  /* 0x000000180f087225 */ /* 0x000fc800078e00ff */
[----:B------:R-:W-:-:S04]  /*0c30*/  IMAD.WIDE.U32 R10, P0, R13, R25, R8 ;  /* 0x000000190d0a7225 */ /* 0x000fc80007800008 */
[----:B------:R-:W-:-:S04]  /*0c40*/  IMAD.WIDE.U32 R8, R13, R24, RZ ;  /* 0x000000180d087225 */ /* 0x000fc800078e00ff */
[----:B------:R-:W-:Y:S01]  /*0c50*/  IMAD.X R13, RZ, RZ, RZ, P0 ;  /* 0x000000ffff0d7224 */ /* 0x000fe200000e06ff */
[----:B------:R-:W-:Y:S01]  /*0c60*/  IADD3 RZ, P0, R9, R10, RZ ;  /* 0x0000000a09ff7210 */ /* 0x000fe20007f1e0ff */
[----:B------:R-:W-:-:S04]  /*0c70*/  IMAD.MOV.U32 R12, RZ, RZ, R11 ;  /* 0x000000ffff0c7224 */ /* 0x000fc800078e000b */
[----:B------:R-:W-:-:S08]  /*0c80*/  IMAD.WIDE.U32.X R8, R15, R25, R12, P0 ;  /* 0x000000190f087225 */ /* 0x000fd000000e040c */
.L_x_10:
[----:B------:R-:W0:Y:S01]  /*0c90*/  LDC.64 R24, c[0x0][0x640] ;  /* 0x00019000ff187b82 */ /* 0x000e220000000a00 */
[-CC-:B------:R-:W-:Y:S01]  /*0ca0*/  SHF.R.U64 R83, R8, R0.reuse, R9.reuse ;  /* 0x0000000008537219 */ /* 0x180fe20000001209 */
[----:B------:R-:W-:Y:S01]  /*0cb0*/  IMAD R30, R7, R21, R4 ;  /* 0x00000015071e7224 */ /* 0x000fe200078e0204 */
[----:B------:R-:W-:Y:S01]  /*0cc0*/  SHF.R.U32.HI R0, RZ, R0, R9 ;  /* 0x00000000ff007219 */ /* 0x000fe20000011609 */
[----:B------:R-:W-:Y:S01]  /*0cd0*/  IMAD.MOV.U32 R21, RZ, RZ, 0x1 ;  /* 0x00000001ff157424 */ /* 0x000fe200078e00ff */
[----:B------:R-:W-:-:S03]  /*0ce0*/  IADD3 R5, P0, RZ, -R83, RZ ;  /* 0x80000053ff057210 */ /* 0x000fc60007f1e0ff */
[----:B------:R-:W1:Y:S02]  /*0cf0*/  LDC R6, c[0x0][0x618] ;  /* 0x00018600ff067b82 */ /* 0x000e640000000800 */
[----:B------:R-:W-:-:S04]  /*0d00*/  IMAD.X R9, RZ, RZ, ~R0, P0 ;  /* 0x000000ffff097224 */ /* 0x000fc800000e0e00 */
[-C--:B------:R-:W-:Y:S02]  /*0d10*/  IMAD R0, R9, R26.reuse, RZ ;  /* 0x0000001a09007224 */ /* 0x080fe400078e02ff */
[----:B------:R-:W2:Y:S01]  /*0d20*/  LDC R11, c[0x0][0x608] ;  /* 0x00018200ff0b7b82 */ /* 0x000ea20000000800 */
[----:B------:R-:W-:-:S04]  /*0d30*/  IMAD.WIDE.U32 R8, R5, R26, R16 ;  /* 0x0000001a05087225 */ /* 0x000fc800078e0010 */
[----:B------:R-:W-:-:S03]  /*0d40*/  IMAD R5, R5, R27, R0 ;  /* 0x0000001b05057224 */ /* 0x000fc600078e0200 */
[----:B------:R-:W3:Y:S01]  /*0d50*/  LDC R12, c[0x0][0x658] ;  /* 0x00019600ff0c7b82 */ /* 0x000ee20000000800 */
[----:B0-----:R-:W-:Y:S01]  /*0d60*/  ISETP.NE.U32.AND P0, PT, R24, RZ, PT ;  /* 0x000000ff1800720c */ /* 0x001fe20003f05070 */
[----:B------:R-:W-:Y:S02]  /*0d70*/  IMAD.IADD R5, R9, 0x1, R5 ;  /* 0x0000000109057824 */ /* 0x000fe400078e0205 */
[----:B------:R-:W-:Y:S01]  /*0d80*/  IMAD.MOV.U32 R9, RZ, RZ, -0x1 ;  /* 0xffffffffff097424 */ /* 0x000fe200078e00ff */
[----:B------:R-:W-:-:S03]  /*0d90*/  ISETP.NE.AND.EX P0, PT, R25, RZ, PT, P0 ;  /* 0x000000ff1900720c */ /* 0x000fc60003f05300 */
[----:B------:R-:W0:Y:S01]  /*0da0*/  LDC R15, c[0x0][0x600] ;  /* 0x00018000ff0f7b82 */ /* 0x000e220000000800 */
[-CC-:B-1----:R-:W-:Y:S02]  /*0db0*/  SHF.R.U64 R13, R8, R6.reuse, R5.reuse ;  /* 0x00000006080d7219 */ /* 0x182fe40000001205 */
[----:B------:R-:W-:-:S05]  /*0dc0*/  SHF.R.U32.HI R0, RZ, R6, R5 ;  /* 0x00000006ff007219 */ /* 0x000fca0000011605 */
[----:B------:R-:W1:Y:S01]  /*0dd0*/  LDC R14, c[0x0][0x648] ;  /* 0x00019200ff0e7b82 */ /* 0x000e620000000800 */
[-CC-:B--2---:R-:W-:Y:S02]  /*0de0*/  SHF.R.U64 R27, R13, R11.reuse, R0.reuse ;  /* 0x0000000b0d1b7219 */ /* 0x184fe40000001200 */
[----:B------:R-:W-:-:S05]  /*0df0*/  SHF.R.U32.HI R5, RZ, R11, R0 ;  /* 0x0000000bff057219 */ /* 0x000fca0000011600 */
[----:B------:R-:W2:Y:S01]  /*0e00*/  LDC R20, c[0x0][0x638] ;  /* 0x00018e00ff147b82 */ /* 0x000ea20000000800 */
[-CC-:B---3--:R-:W-:Y:S02]  /*0e10*/  SHF.R.U64 R28, R27, R12.reuse, R5.reuse ;  /* 0x0000000c1b1c7219 */ /* 0x188fe40000001205 */
[-C--:B------:R-:W-:Y:S02]  /*0e20*/  SHF.L.U32 R0, R9, R12.reuse, RZ ;  /* 0x0000000c09007219 */ /* 0x080fe400000006ff */
[----:B------:R-:W-:Y:S01]  /*0e30*/  SHF.R.U32.HI R5, RZ, R12, R5 ;  /* 0x0000000cff057219 */ /* 0x000fe20000011605 */
[----:B------:R-:W-:Y:S01]  /*0e40*/  IMAD.MOV.U32 R4, RZ, RZ, R28 ;  /* 0x000000ffff047224 */ /* 0x000fe200078e001c */
[----:B------:R-:W-:Y:S01]  /*0e50*/  LOP3.LUT R10, RZ, R0, RZ, 0x33, !PT ;  /* 0x00000000ff0a7212 */ /* 0x000fe200078e33ff */
[----:B------:R-:W3:Y:S01]  /*0e60*/  LDC R26, c[0x0][0x610] ;  /* 0x00018400ff1a7b82 */ /* 0x000ee20000000800 */
[----:B------:R-:W-:Y:S05]  /*0e70*/  @!P0 BRA `(.L_x_11) ;  /* 0x0000000000288947 */ /* 0x000fea0003800000 */
[----:B------:R-:W4:Y:S02]  /*0e80*/  LDC R9, c[0x0][0x64c] ;  /* 0x00019300ff097b82 */ /* 0x000f240000000800 */
[----:B----4-:R-:W-:-:S05]  /*0e90*/  IADD3 R9, P0, R28, R9, RZ ;  /* 0x000000091c097210 */ /* 0x010fca0007f1e0ff */
        /* <DEDUP_REMOVED lines=8> */
.L_x_11:
[----:B-1----:R-:W-:Y:S01]  /*0f20*/  SHF.R.U64 R4, R4, R14, R5 ;  /* 0x0000000e04047219 */ /* 0x002fe20000001205 */
[----:B0-----:R-:W-:Y:S01]  /*0f30*/  VIADD R6, R15, 0xffffffff ;  /* 0xffffffff0f067836 */ /* 0x001fe20000000000 */
[----:B------:R-:W-:Y:S02]  /*0f40*/  SHF.L.U32 R0, R21, R12, RZ ;  /* 0x0000000c15007219 */ /* 0x000fe400000006ff */
[----:B------:R-:W-:Y:S01]  /*0f50*/  LOP3.LUT R5, R27, R10, RZ, 0xc0, !PT ;  /* 0x0000000a1b057212 */ /* 0x000fe200078ec0ff */
[----:B------:R-:W-:Y:S01]  /*0f60*/  IMAD.MOV R7, RZ, RZ, -R4 ;  /* 0x000000ffff077224 */ /* 0x000fe200078e0a04 */
[----:B------:R-:W-:Y:S02]  /*0f70*/  SEL R3, R3, R30, !P1 ;  /* 0x0000001e03037207 */ /* 0x000fe40004800000 */
[----:B------:R-:W-:Y:S01]  /*0f80*/  LOP3.LUT R6, R13, R6, RZ, 0xc0, !PT ;  /* 0x000000060d067212 */ /* 0x000fe200078ec0ff */
[----:B------:R-:W-:Y:S02]  /*0f90*/  IMAD R4, R0, R4, R5 ;  /* 0x0000000400047224 */ /* 0x000fe400078e0205 */
[----:B--2---:R-:W-:-:S02]  /*0fa0*/  IMAD R0, R7, R20, R28 ;  /* 0x0000001407007224 */ /* 0x004fc400078e021c */
[----:B---3--:R-:W-:Y:S02]  /*0fb0*/  IMAD R3, R4, R26, R3 ;  /* 0x0000001a04037224 */ /* 0x008fe400078e0203 */
[----:B------:R-:W-:Y:S02]  /*0fc0*/  IMAD R84, R0, R15, R6 ;  /* 0x0000000f00547224 */ /* 0x000fe400078e0206 */
[----:B------:R-:W-:-:S03]  /*0fd0*/  IMAD.MOV.U32 R4, RZ, RZ, 0x1 ;  /* 0x00000001ff047424 */ /* 0x000fc600078e00ff */
[----:B------:R-:W-:Y:S02]  /*0fe0*/  SEL R85, R84, R3, !P1 ;  /* 0x0000000354557207 */ /* 0x000fe40004800000 */
[----:B------:R-:W-:Y:S02]  /*0ff0*/  PRMT R0, R4, 0x7610, R0 ;  /* 0x0000761004007816 */ /* 0x000fe40000000000 */
[----:B------:R-:W-:-:S07]  /*1000*/  SEL R84, R3, R84, !P1 ;  /* 0x0000005403547207 */ /* 0x000fce0004800000 */
.L_x_9:
[----:B------:R-:W-:-:S08]  /*1010*/  NOP ;  /* 0x0000000000007918 */ /* 0x000fd00000000000 */
[----:B------:R-:W0:Y:S02]  /*1020*/  USETMAXREG.TRY_ALLOC.CTAPOOL UP0, 0xe8 ;  /* 0x000000e8000079c8 */ /* 0x000e240008000600 */
[----:B0-----:R-:W-:-:S13]  /*1030*/  PLOP3.LUT P0, PT, PT, PT, UP0, 0x80, 0x0 ;  /* 0x000000000000781c */ /* 0x001fda0003f0f008 */
[----:B------:R-:W-:Y:S05]  /*1040*/  @!P0 BRA `(.L_x_9) ;  /* 0xfffffffc00f08947 */ /* 0x000fea000383ffff */
[----:B------:R-:W-:Y:S01]  /*1050*/  ULDC.64 UR4, c[0x0][0x598] ;  /* 0x0001660000047ab9 */ /* 0x000fe20000000a00 */
[----:B------:R-:W-:Y:S01]  /*1060*/  ULDC.64 UR36, c[0x0][0x208] ;  /* 0x0000820000247ab9 */ /* 0x000fe20000000a00 */
[----:B------:R-:W-:-:S04]  /*1070*/  ISETP.NE.U32.AND P0, PT, RZ, UR4, PT ;  /* 0x00000004ff007c0c */ /* 0x000fc8000bf05070 */
[----:B------:R-:W-:-:S13]  /*1080*/  ISETP.NE.AND.EX P0, PT, RZ, UR5, PT, P0 ;  /* 0x00000005ff007c0c */ /* 0x000fda000bf05300 */
[----:B------:R-:W-:Y:S05]  /*1090*/  @!P0 BRA `(.L_x_12) ;  /* 0x00000000001c8947 */ /* 0x000fea0003800000 */
[----:B------:R-:W0:Y:S02]  /*10a0*/  LDC.64 R4, c[0x0][0x598] ;  /* 0x00016600ff047b82 */ /* 0x000e240000000a00 */
[----:B0-----:R-:W2:Y:S02]  /*10b0*/  LDG.E.64 R4, desc[UR36][R4.64] ;  /* 0x0000002404047981 */ /* 0x001ea4000c1e1b00 */
[----:B--2---:R-:W-:-:S04]  /*10c0*/  ISETP.NE.U32.AND P0, PT, R4, RZ, PT ;  /* 0x000000ff0400720c */ /* 0x004fc80003f05070 */
[----:B------:R-:W-:-:S13]  /*10d0*/  ISETP.NE.AND.EX P0, PT, R5, RZ, PT, P0 ;  /* 0x000000ff0500720c */ /* 0x000fda0003f05300 */
[----:B------:R-:W-:Y:S05]  /*10e0*/  @!P0 BRA `(.L_x_12) ;  /* 0x0000000000088947 */ /* 0x000fea0003800000 */
[----:B------:R0:W5:Y:S01]  /*10f0*/  LD.E R80, desc[UR36][R4.64] ;  /* 0x0000002404507980 */ /* 0x000162000c101900 */
[----:B------:R-:W-:Y:S05]  /*1100*/  BRA `(.L_x_13) ;  /* 0x0000000000247947 */ /* 0x000fea0003800000 */
.L_x_12:
[----:B------:R-:W-:Y:S02]  /*1110*/  ULDC.64 UR4, c[0x0][0x588] ;  /* 0x0001620000047ab9 */ /* 0x000fe40000000a00 */
[----:B------:R-:W-:-:S04]  /*1120*/  ISETP.NE.U32.AND P0, PT, RZ, UR4, PT ;  /* 0x00000004ff007c0c */ /* 0x000fc8000bf05070 */
[----:B------:R-:W-:-:S13]  /*1130*/  ISETP.NE.AND.EX P0, PT, RZ, UR5, PT, P0 ;  /* 0x00000005ff007c0c */ /* 0x000fda000bf05300 */
[----:B------:R-:W-:Y:S05]  /*1140*/  @!P0 BRA `(.L_x_14) ;  /* 0x00000000000c8947 */ /* 0x000fea0003800000 */
[----:B------:R-:W0:Y:S02]  /*1150*/  LDC.64 R80, c[0x0][0x588] ;  /* 0x00016200ff507b82 */ /* 0x000e240000000a00 */
[----:B0-----:R1:W5:Y:S01]  /*1160*/  LDG.E R80, desc[UR36][R80.64] ;  /* 0x0000002450507981 */ /* 0x001362000c1e1900 */
[----:B------:R-:W-:Y:S05]  /*1170*/  BRA `(.L_x_13) ;  /* 0x0000000000087947 */ /* 0x000fea0003800000 */
.L_x_14:
[----:B------:R-:W-:Y:S02]  /*1180*/  ULDC UR4, c[0x0][0x580] ;  /* 0x0001600000047ab9 */ /* 0x000fe40000000800 */
[----:B------:R-:W-:-:S07]  /*1190*/  IMAD.U32 R80, RZ, RZ, UR4 ;  /* 0x00000004ff507e24 */ /* 0x000fce000f8e00ff */
.L_x_13:
[----:B------:R-:W-:Y:S02]  /*11a0*/  ULDC.64 UR4, c[0x0][0x5a0] ;  /* 0x0001680000047ab9 */ /* 0x000fe40000000a00 */
[----:B------:R-:W-:-:S04]  /*11b0*/  ISETP.NE.U32.AND P0, PT, RZ, UR4, PT ;  /* 0x00000004ff007c0c */ /* 0x000fc8000bf05070 */
[----:B------:R-:W-:-:S13]  /*11c0*/  ISETP.NE.AND.EX P0, PT, RZ, UR5, PT, P0 ;  /* 0x00000005ff007c0c */ /* 0x000fda000bf05300 */
[----:B------:R-:W-:Y:S05]  /*11d0*/  @!P0 BRA `(.L_x_15) ;  /* 0x00000000001c8947 */ /* 0x000fea0003800000 */
[----:B0-----:R-:W0:Y:S02]  /*11e0*/  LDC.64 R4, c[0x0][0x5a0] ;  /* 0x00016800ff047b82 */ /* 0x001e240000000a00 */
[----:B0-----:R-:W2:Y:S02]  /*11f0*/  LDG.E.64 R4, desc[UR36][R4.64] ;  /* 0x0000002404047981 */ /* 0x001ea4000c1e1b00 */
[----:B--2---:R-:W-:-:S04]  /*1200*/  ISETP.NE.U32.AND P0, PT, R4, RZ, PT ;  /* 0x000000ff0400720c */ /* 0x004fc80003f05070 */
[----:B------:R-:W-:-:S13]  /*1210*/  ISETP.NE.AND.EX P0, PT, R5, RZ, PT, P0 ;  /* 0x000000ff0500720c */ /* 0x000fda0003f05300 */
[----:B------:R-:W-:Y:S05]  /*1220*/  @!P0 BRA `(.L_x_15) ;  /* 0x0000000000088947 */ /* 0x000fea0003800000 */
[----:B-1----:R0:W5:Y:S01]  /*1230*/  LD.E R81, desc[UR36][R4.64] ;  /* 0x0000002404517980 */ /* 0x002162000c101900 */
[----:B------:R-:W-:Y:S05]  /*1240*/  BRA `(.L_x_16) ;  /* 0x0000000000247947 */ /* 0x000fea0003800000 */
.L_x_15:
[----:B------:R-:W-:Y:S02]  /*1250*/  ULDC.64 UR4, c[0x0][0x590] ;  /* 0x0001640000047ab9 */ /* 0x000fe40000000a00 */
[----:B------:R-:W-:-:S04]  /*1260*/  ISETP.NE.U32.AND P0, PT, RZ, UR4, PT ;  /* 0x00000004ff007c0c */ /* 0x000fc8000bf05070 */
[----:B------:R-:W-:-:S13]  /*1270*/  ISETP.NE.AND.EX P0, PT, RZ, UR5, PT, P0 ;  /* 0x00000005ff007c0c */ /* 0x000fda000bf05300 */
[----:B------:R-:W-:Y:S05]  /*1280*/  @!P0 BRA `(.L_x_17) ;  /* 0x00000000000c8947 */ /* 0x000fea0003800000 */
[----:B0-----:R-:W1:Y:S02]  /*1290*/  LDC.64 R4, c[0x0][0x590] ;  /* 0x00016400ff047b82 */ /* 0x001e640000000a00 */
[----:B-1----:R1:W5:Y:S01]  /*12a0*/  LDG.E R81, desc[UR36][R4.64] ;  /* 0x0000002404517981 */ /* 0x002362000c1e1900 */
[----:B------:R-:W-:Y:S05]  /*12b0*/  BRA `(.L_x_16) ;  /* 0x0000000000087947 */ /* 0x000fea0003800000 */
.L_x_17:
[----:B------:R-:W-:Y:S02]  /*12c0*/  ULDC UR4, c[0x0][0x584] ;  /* 0x0001610000047ab9 */ /* 0x000fe40000000800 */
[----:B-1----:R-:W-:-:S07]  /*12d0*/  IMAD.U32 R81, RZ, RZ, UR4 ;  /* 0x00000004ff517e24 */ /* 0x002fce000f8e00ff */
.L_x_16:
[----:B------:R-:W-:-:S13]  /*12e0*/  LOP3.LUT P0, RZ, R0, 0xff, RZ, 0xc0, !PT ;  /* 0x000000ff00ff7812 */ /* 0x000fda000780c0ff */
[----:B------:R-:W-:Y:S05]  /*12f0*/  @!P0 EXIT ;  /* 0x000000000000894d */ /* 0x000fea0003800000 */
[----:B------:R-:W-:Y:S01]  /*1300*/  ULDC UR4, c[0x0][0x28c] ;  /* 0x0000a30000047ab9 */ /* 0x000fe20000000800 */
[----:B------:R-:W-:Y:S01]  /*1310*/  LOP3.LUT R82, R19, 0x1, RZ, 0xfc, !PT ;  /* 0x0000000113527812 */ /* 0x000fe200078efcff */
[----:B------:R-:W-:Y:S01]  /*1320*/  UIADD3 UR4, UR4, 0x1f, URZ ;  /* 0x0000001f04047890 */ /* 0x000fe2000fffe03f */
[----:B------:R-:W-:Y:S01]  /*1330*/  UMOV UR38, URZ ;  /* 0x0000003f00267c82 */ /* 0x000fe20008000000 */
[----:B------:R-:W-:Y:S02]  /*1340*/  UMOV UR39, URZ ;  /* 0x0000003f00277c82 */ /* 0x000fe40008000000 */
[----:B------:R-:W-:-:S04]  /*1350*/  USHF.R.S32.HI UR5, URZ, 0x1f, UR4 ;  /* 0x0000001f3f057899 */ /* 0x000fc80008011404 */
[----:B------:R-:W-:-:S04]  /*1360*/  ULEA.HI UR5, UR5, UR4, URZ, 0x5 ;  /* 0x0000000405057291 */ /* 0x000fc8000f8f283f */
[----:B------:R-:W-:-:S12]  /*1370*/  USHF.R.S32.HI UR40, URZ, 0x5, UR5 ;  /* 0x000000053f287899 */ /* 0x000fd80008011405 */
.L_x_147:
[----:B------:R-:W-:Y:S01]  /*1380*/  LOP3.LUT R0, R18, 0x80, RZ, 0xc0, !PT ;  /* 0x0000008012007812 */ /* 0x000fe200078ec0ff */
[----:B--2---:R-:W2:Y:S01]  /*1390*/  S2UR UR6, SR_CgaCtaId ;  /* 0x00000000000679c3 */ /* 0x004ea20000008800 */
[----:B------:R-:W-:Y:S02]  /*13a0*/  UMOV UR41, 0x400 ;  /* 0x0000040000297882 */ /* 0x000fe40000000000 */
[----:B------:R-:W-:-:S06]  /*13b0*/  SHF.R.U32.HI R0, RZ, 0x7, R0 ;  /* 0x00000007ff007819 */ /* 0x000fcc0000011600 */
[----:B---3--:R-:W3:Y:S01]  /*13c0*/  SHFL.IDX PT, R0, R0, RZ, 0x1f ;  /* 0x00001fff00007589 */ /* 0x008ee200000e0000 */
[----:B--2---:R-:W-:Y:S01]  /*13d0*/  ULEA UR41, UR6, UR41, 0x18 ;  /* 0x0000002906297291 */ /* 0x004fe2000f8ec03f */
[----:B---3--:R-:W-:-:S13]  /*13e0*/  R2UR UR4, R0 ;  /* 0x00000000000472ca */ /* 0x008fda00000e0000 */
[----:B------:R-:W-:-:S04]  /*13f0*/  ULEA.HI UR5, UR4, UR4, URZ, 0x1 ;  /* 0x0000000404057291 */ /* 0x000fc8000f8f083f */
[----:B------:R-:W-:-:S04]  /*1400*/  ULOP3.LUT UR5, UR5, 0xffffe, URZ, 0xc0, !UPT ;  /* 0x000ffffe05057892 */ /* 0x000fc8000f8ec03f */
[----:B------:R-:W-:-:S03]  /*1410*/  UIADD3 UR5, UR4, -UR5, URZ ;  /* 0x8000000504057290 */ /* 0x000fc6000fffe03f */
[----:B------:R-:W-:Y:S01]  /*1420*/  ULDC UR4, c[0x0][0x28c] ;  /* 0x0000a30000047ab9 */ /* 0x000fe20000000800 */
[----:B------:R-:W-:Y:S01]  /*1430*/  ULEA UR5, UR5, UR41, 0xc ;  /* 0x0000002905057291 */ /* 0x000fe2000f8e603f */
[----:B------:R-:W-:-:S03]  /*1440*/  ISETP.LT.AND P0, PT, RZ, UR4, PT ;  /* 0x00000004ff007c0c */ /* 0x000fc6000bf01270 */
[----:B------:R-:W-:-:S04]  /*1450*/  UIADD3 UR5, UR5, 0x200, URZ ;  /* 0x0000020005057890 */ /* 0x000fc8000fffe03f */
[----:B------:R-:W-:-:S04]  /*1460*/  USHF.R.U32.HI UR5, URZ, 0x4, UR5 ;  /* 0x000000043f057899 */ /* 0x000fc80008011605 */
[----:B------:R-:W-:Y:S02]  /*1470*/  ULOP3.LUT UR42, UR5, 0x3fff, URZ, 0xc0, !UPT ;  /* 0x00003fff052a7892 */ /* 0x000fe4000f8ec03f */
[----:B-1--45:R-:W-:Y:S10]  /*1480*/  @P0 BRA `(.L_x_18) ;  /* 0x0000000000400947 */ /* 0x032ff40003800000 */
[----:B------:R-:W-:Y:S01]  /*1490*/  MOV R0, 0x0 ;  /* 0x0000000000007802 */ /* 0x000fe20000000f00 */
[----:B------:R-:W-:Y:S01]  /*14a0*/  ULDC.64 UR4, c[0x4][0x68] ;  /* 0x01001a0000047ab9 */ /* 0x000fe20000000a00 */
[----:B------:R-:W-:Y:S01]  /*14b0*/  ULDC.64 UR6, c[0x4][0x8] ;  /* 0x0100020000067ab9 */ /* 0x000fe20000000a00 */
[----:B01----:R-:W-:Y:S01]  /*14c0*/  IMAD.U32 R4, RZ, RZ, UR4 ;  /* 0x00000004ff047e24 */ /* 0x003fe2000f8e00ff */
[----:B------:R0:W1:Y:S01]  /*14d0*/  LDC.64 R14, c[0x4][R0] ;  /* 0x01000000000e7b82 */ /* 0x0000620000000a00 */
[----:B------:R-:W-:Y:S01]  /*14e0*/  IMAD.U32 R5, RZ, RZ, UR5 ;  /* 0x00000005ff057e24 */ /* 0x000fe2000f8e00ff */
[----:B------:R-:W-:Y:S01]  /*14f0*/  ULDC.64 UR4, c[0x4][0x70] ;  /* 0x01001c0000047ab9 */ /* 0x000fe20000000a00 */
[----:B------:R-:W-:Y:S02]  /*1500*/  IMAD.U32 R10, RZ, RZ, UR6 ;  /* 0x00000006ff0a7e24 */ /* 0x000fe4000f8e00ff */
[----:B------:R-:W-:Y:S02]  /*1510*/  IMAD.U32 R6, RZ, RZ, UR4 ;  /* 0x00000004ff067e24 */ /* 0x000fe4000f8e00ff */
[----:B------:R-:W-:-:S02]  /*1520*/  IMAD.U32 R7, RZ, RZ, UR5 ;  /* 0x00000005ff077e24 */ /* 0x000fc4000f8e00ff */
[----:B------:R-:W-:Y:S02]  /*1530*/  IMAD.U32 R11, RZ, RZ, UR7 ;  /* 0x00000007ff0b7e24 */ /* 0x000fe4000f8e00ff */
[----:B------:R-:W-:Y:S02]  /*1540*/  IMAD.MOV.U32 R8, RZ, RZ, 0x1e1 ;  /* 0x000001e1ff087424 */ /* 0x000fe400078e00ff */
[----:B------:R-:W-:Y:S02]  /*1550*/  IMAD.MOV.U32 R12, RZ, RZ, 0x1 ;  /* 0x00000001ff0c7424 */ /* 0x000fe400078e00ff */
[----:B0-----:R-:W-:-:S07]  /*1560*/  IMAD.MOV.U32 R13, RZ, RZ, RZ ;  /* 0x000000ffff0d7224 */ /* 0x001fce00078e00ff */
[----:B------:R-:W-:-:S07]  /*1570*/  LEPC R20, `(.L_x_18) ;  /* 0x000000001014794e */ /* 0x000fce0000000000 */
[----:B-1---5:R-:W-:Y:S05]  /*1580*/  CALL.ABS.NOINC R14 ;  /* 0x000000000e007343 */ /* 0x022fea0003c00000 */
.L_x_18:
[----:B------:R-:W-:-:S13]  /*1590*/  ISETP.NE.AND P0, PT, R82, 0x3, PT ;  /* 0x000000035200780c */ /* 0x000fda0003f05270 */
[----:B------:R-:W-:Y:S05]  /*15a0*/  @!P0 BRA `(.L_x_19) ;  /* 0x0000000000048947 */ /* 0x000fea0003800000 */
[----:B------:R-:W-:Y:S01]  /*15b0*/  BPT.TRAP 0x1 ;  /* 0x000000040000795c */ /* 0x000fe20000300000 */
.L_x_19:
[----:B------:R-:W-:Y:S02]  /*15c0*/  IMAD.U32 R3, RZ, RZ, UR39 ;  /* 0x00000027ff037e24 */ /* 0x000fe4000f8e00ff */
[----:B------:R-:W-:-:S03]  /*15d0*/  IMAD.U32 R0, RZ, RZ, UR38 ;  /* 0x00000026ff007e24 */ /* 0x000fc6000f8e00ff */
[----:B------:R-:W-:Y:S02]  /*15e0*/  LEA R3, R3, UR41, 0x3 ;  /* 0x0000002903037c11 */ /* 0x000fe4000f8e18ff */
[----:B------:R-:W-:-:S04]  /*15f0*/  SHF.L.U32 R0, R0, 0x1f, RZ ;  /* 0x0000001f00007819 */ /* 0x000fc800000006ff */
[----:B------:R2:W3:Y:S01]  /*1600*/  SYNCS.PHASECHK.TRANS64.TRYWAIT P1, [R3+URZ], R0 ;  /* 0x00000000030075a7 */ /* 0x0004e2000802017f */
[----:B------:R-:W-:Y:S05]  /*1610*/  @!P0 BRA `(.L_x_20) ;  /* 0x0000000000048947 */ /* 0x000fea0003800000 */
[----:B------:R-:W-:Y:S01]  /*1620*/  BPT.TRAP 0x1 ;  /* 0x000000040000795c */ /* 0x000fe20000300000 */
.L_x_20:
[----:B---3--:R-:W-:Y:S05]  /*1630*/  @P1 BRA `(.L_x_21) ;  /* 0x0000000000081947 */ /* 0x008fea0003800000 */
[----:B------:R-:W3:Y:S02]  /*1640*/  SYNCS.PHASECHK.TRANS64.TRYWAIT P1, [R3+URZ], R0 ;  /* 0x00000000030075a7 */ /* 0x000ee4000802017f */
[----:B---3--:R-:W-:Y:S05]  /*1650*/  @!P1 BRA `(.L_x_22) ;  /* 0x0000006c006c9947 */ /* 0x008fea0003800000 */
.L_x_21:
[----:B------:R-:W-:-:S04]  /*1660*/  UISETP.LT.AND UP0, UPT, UR40, 0x1, UPT ;  /* 0x000000012800788c */ /* 0x000fc8000bf01270 */
[----:B------:R-:W-:-:S06]  /*1670*/  USEL UR4, UR40, 0x1, UP0 ;  /* 0x0000000128047887 */ /* 0x000fcc0008000000 */
[----:B--23--:R-:W-:Y:S01]  /*1680*/  IMAD.U32 R0, RZ, RZ, UR4 ;  /* 0x00000004ff007e24 */ /* 0x00cfe2000f8e00ff */
[----:B------:R-:W-:Y:S05]  /*1690*/  WARPSYNC.ALL ;  /* 0x0000000000007948 */ /* 0x000fea0003800000 */
[----:B------:R-:W-:-:S04]  /*16a0*/  IADD3 R0, -R0, UR40, RZ ;  /* 0x0000002800007c10 */ /* 0x000fc8000fffe1ff */
[----:B------:R-:W-:Y:S01]  /*16b0*/  ISETP.GE.AND P1, PT, R0, 0x1, PT ;  /* 0x000000010000780c */ /* 0x000fe20003f26270 */
[----:B------:R-:W-:Y:S01]  /*16c0*/  UIADD3 UR5, UR41, 0x1e200, URZ ;  /* 0x0001e20029057890 */ /* 0x000fe2000fffe03f */
[----:B------:R-:W-:Y:S01]  /*16d0*/  WARPGROUP.ARRIVE ;  /* 0x00000000000079c5 */ /* 0x000fe20000000000 */
[----:B------:R-:W-:Y:S02]  /*16e0*/  ULOP3.LUT UR4, UR42, 0x10000, URZ, 0xfc, !UPT ;  /* 0x000100002a047892 */ /* 0x000fe4000f8efc3f */
[----:B------:R-:W-:Y:S02]  /*16f0*/  USHF.R.U32.HI UR5, URZ, 0x4, UR5 ;  /* 0x000000043f057899 */ /* 0x000fe40008011605 */
[----:B------:R-:W-:Y:S02]  /*1700*/  ULEA UR7, UR39, UR4, 0x9 ;  /* 0x0000000427077291 */ /* 0x000fe4000f8e483f */
[----:B------:R-:W-:Y:S01]  /*1710*/  ULOP3.LUT UR5, UR5, 0x3fff, URZ, 0xc0, !UPT ;  /* 0x00003fff05057892 */ /* 0x000fe2000f8ec03f */
[----:B------:R-:W-:Y:S01]  /*1720*/  UMOV UR9, 0x80000020 ;  /* 0x8000002000097882 */ /* 0x000fe20000000000 */
[----:B------:R-:W-:-:S02]  /*1730*/  UMOV UR11, 0x80000020 ;  /* 0x80000020000b7882 */ /* 0x000fc40000000000 */
[----:B------:R-:W-:Y:S01]  /*1740*/  ULOP3.LUT UR5, UR5, 0x10000, URZ, 0xfc, !UPT ;  /* 0x0001000005057892 */ /* 0x000fe2000f8efc3f */
[----:B------:R-:W-:Y:S01]  /*1750*/  UMOV UR8, UR7 ;  /* 0x0000000700087c82 */ /* 0x000fe20008000000 */
[----:B------:R-:W-:Y:S02]  /*1760*/  UMOV UR21, UR9 ;  /* 0x0000000900157c82 */ /* 0x000fe40008000000 */
[----:B------:R-:W-:Y:S01]  /*1770*/  UIMAD UR6, UR39, 0x1c0, UR5 ;  /* 0x000001c0270678a4 */ /* 0x000fe2000f8e0205 */
[----:B------:R-:W-:Y:S01]  /*1780*/  UMOV UR20, UR8 ;  /* 0x0000000800147c82 */ /* 0x000fe20008000000 */
[----:B------:R-:W-:Y:S02]  /*1790*/  UMOV UR23, 0x80000020 ;  /* 0x8000002000177882 */ /* 0x000fe40000000000 */
[----:B------:R-:W-:Y:S02]  /*17a0*/  UIADD3 UR22, UR6, 0x40, URZ ;  /* 0x0000004006167890 */ /* 0x000fe4000fffe03f */
[----:B------:R-:W-:-:S02]  /*17b0*/  UIADD3 UR18, UR6, 0x80, URZ ;  /* 0x0000008006127890 */ /* 0x000fc4000fffe03f */
[----:B------:R-:W-:Y:S01]  /*17c0*/  UMOV UR10, UR6 ;  /* 0x00000006000a7c82 */ /* 0x000fe20008000000 */
[----:B------:R-:W-:Y:S01]  /*17d0*/  UMOV UR16, UR8 ;  /* 0x0000000800107c82 */ /* 0x000fe20008000000 */
[----:B------:R-:W-:Y:S01]  /*17e0*/  HGMMA.64x16x16.F32 R72, gdesc[UR8], RZ, !UPT, gsb0 ;  /* 0x00200000084879f0 */ /* 0x000fe2000c0008ff */
[----:B------:R-:W-:Y:S01]  /*17f0*/  UMOV UR17, UR9 ;  /* 0x0000000900117c82 */ /* 0x000fe20008000000 */
[----:B------:R-:W-:Y:S01]  /*1800*/  UMOV UR19, 0x80000020 ;  /* 0x8000002000137882 */ /* 0x000fe20000000000 */
[----:B------:R-:W-:Y:S01]  /*1810*/  UIADD3 UR14, UR6, 0xc0, URZ ;  /* 0x000000c0060e7890 */ /* 0x000fe2000fffe03f */
[----:B------:R-:W-:Y:S01]  /*1820*/  UMOV UR12, UR8 ;  /* 0x00000008000c7c82 */ /* 0x000fe20008000000 */
[----:B------:R-:W-:Y:S01]  /*1830*/  UMOV UR13, UR9 ;  /* 0x00000009000d7c82 */ /* 0x000fe20008000000 */
[----:B------:R-:W-:Y:S01]  /*1840*/  UMOV UR15, 0x80000020 ;  /* 0x80000020000f7882 */ /* 0x000fe20000000000 */
[----:B------:R-:W-:Y:S01]  /*1850*/  UIADD3 UR10, UR6, 0x100, URZ ;  /* 0x00000100060a7890 */ /* 0x000fe2000fffe03f */
[----:B------:R-:W-:Y:S01]  /*1860*/  UMOV UR11, 0x80000020 ;  /* 0x80000020000b7882 */ /* 0x000fe20000000000 */
[----:B------:R-:W-:-:S02]  /*1870*/  WARPGROUP.DEPBAR.LE gsb0, 0x0 ;  /* 0x00008000000079c5 */ /* 0x000fc40000010000 */
[----:B------:R-:W-:-:S06]  /*1880*/  WARPGROUP.ARRIVE ;  /* 0x00000000000079c5 */ /* 0x000fcc0000000000 */
[----:B------:R-:W-:Y:S01]  /*1890*/  HGMMA.64x16x16.F32 R64, gdesc[UR20], RZ, !UPT, gsb0 ;  /* 0x00200000144079f0 */ /* 0x000fe2000c0008ff */
[----:B------:R-:W-:Y:S01]  /*18a0*/  UIADD3 UR22, UR6, 0x42, URZ ;  /* 0x0000004206167890 */ /* 0x000fe2000fffe03f */
[----:B------:R-:W-:Y:S01]  /*18b0*/  UMOV UR23, 0x80000020 ;  /* 0x8000002000177882 */ /* 0x000fe20000000000 */
[----:B------:R-:W-:Y:S02]  /*18c0*/  WARPGROUP.DEPBAR.LE gsb0, 0x0 ;  /* 0x00008000000079c5 */ /* 0x000fe40000010000 */
[----:B------:R-:W-:-:S06]  /*18d0*/  WARPGROUP.ARRIVE ;  /* 0x00000000000079c5 */ /* 0x000fcc0000000000 */
[----:B------:R-:W-:Y:S01]  /*18e0*/  HGMMA.64x16x16.F32 R56, gdesc[UR16], RZ, !UPT, gsb0 ;  /* 0x00200000103879f0 */ /* 0x000fe2000c0008ff */
[----:B------:R-:W-:Y:S02]  /*18f0*/  UIADD3 UR16, UR6, 0x140, URZ ;  /* 0x0000014006107890 */ /* 0x000fe4000fffe03f */
        /* <DEDUP_REMOVED lines=11> */
[----:B------:R-:W-:Y:S01]  /*19b0*/  UMOV UR10, UR16 ;  /* 0x00000010000a7c82 */ /* 0x000fe20008000000 */
        /* <DEDUP_REMOVED lines=9> */
[----:B------:R-:W-:Y:S02]  /*1a50*/  UIADD3 UR8, UR7, 0x2, URZ ;  /* 0x0000000207087890 */ /* 0x000fe4000fffe03f */
[----:B------:R-:W-:Y:S01]  /*1a60*/  UIADD3 UR10, UR6, 0x2, URZ ;  /* 0x00000002060a7890 */ /* 0x000fe2000fffe03f */
[----:B------:R-:W-:Y:S01]  /*1a70*/  UMOV UR9, 0x80000020 ;  /* 0x8000002000097882 */ /* 0x000fe20000000000 */
[----:B------:R-:W-:Y:S01]  /*1a80*/  UMOV UR11, 0x80000020 ;  /* 0x80000020000b7882 */ /* 0x000fe20000000000 */
[----:B------:R-:W-:Y:S02]  /*1a90*/  UMOV UR21, UR9 ;  /* 0x0000000900157c82 */ /* 0x000fe40008000000 */
[----:B------:R-:W-:Y:S01]  /*1aa0*/  UMOV UR20, UR8 ;  /* 0x0000000800147c82 */ /* 0x000fe20008000000 */
[----:B------:R-:W-:Y:S01]  /*1ab0*/  UMOV UR16, UR8 ;  /* 0x0000000800107c82 */ /* 0x000fe20008000000 */
[----:B------:R-:W-:Y:S01]  /*1ac0*/  UMOV UR17, UR9 ;  /* 0x0000000900117c82 */ /* 0x000fe20008000000 */
[----:B------:R-:W-:Y:S01]  /*1ad0*/  UMOV UR12, UR8 ;  /* 0x00000008000c7c82 */ /* 0x000fe20008000000 */
[----:B------:R-:W-:Y:S01]  /*1ae0*/  UMOV UR13, UR9 ;  /* 0x00000009000d7c82 */ /* 0x000fe20008000000 */
[----:B------:R-:W-:Y:S01]  /*1af0*/  UIADD3 UR7, UR6, 0x142, URZ ;  /* 0x0000014206077890 */ /* 0x000fe2000fffe03f */
[----:B------:R-:W-:-:S02]  /*1b00*/  WARPGROUP.DEPBAR.LE gsb0, 0x0 ;  /* 0x00008000000079c5 */ /* 0x000fc40000010000 */
[----:B------:R-:W-:-:S06]  /*1b10*/  WARPGROUP.ARRIVE ;  /* 0x00000000000079c5 */ /* 0x000fcc0000000000 */
[----:B------:R-:W-:Y:S01]  /*1b20*/  HGMMA.64x16x16.F32 R72, gdesc[UR8], R72, gsb0 ;  /* 0x00200000084879f0 */ /* 0x000fe20008000848 */
[----:B------:R-:W-:Y:S01]  /*1b30*/  UIADD3 UR10, UR6, 0x102, URZ ;  /* 0x00000102060a7890 */ /* 0x000fe2000fffe03f */
[----:B------:R-:W-:Y:S01]  /*1b40*/  UMOV UR11, 0x80000020 ;  /* 0x80000020000b7882 */ /* 0x000fe20000000000 */
[----:B------:R-:W-:Y:S01]  /*1b50*/  UIADD3 UR6, UR6, 0x182, URZ ;  /* 0x0000018206067890 */ /* 0x000fe2000fffe03f */
[----:B------:R-:W-:Y:S02]  /*1b60*/  WARPGROUP.DEPBAR.LE gsb0, 0x0 ;  /* 0x00008000000079c5 */ /* 0x000fe40000010000 */
[----:B------:R-:W-:-:S06]  /*1b70*/  WARPGROUP.ARRIVE ;  /* 0x00000000000079c5 */ /* 0x000fcc0000000000 */
[----:B------:R-:W-:Y:S03]  /*1b80*/  HGMMA.64x16x16.F32 R64, gdesc[UR20], R64, gsb0 ;  /* 0x00200000144079f0 */ /* 0x000fe60008000840 */
        /* <DEDUP_REMOVED lines=8> */
[----:B------:R-:W-:Y:S01]  /*1c10*/  HGMMA.64x16x16.F32 R40, gdesc[UR8], R40, gsb0 ;  /* 0x00200000082879f0 */ /* 0x000fe20008000828 */
[----:B------:R-:W-:Y:S01]  /*1c20*/  UMOV UR10, UR7 ;  /* 0x00000007000a7c82 */ /* 0x000fe20008000000 */
[----:B------:R-:W-:Y:S01]  /*1c30*/  UMOV UR11, 0x80000020 ;  /* 0x80000020000b7882 */ /* 0x000fe20000000000 */
[----:B------:R-:W-:Y:S02]  /*1c40*/  WARPGROUP.DEPBAR.LE gsb0, 0x0 ;  /* 0x00008000000079c5 */ /* 0x000fe40000010000 */
[----:B------:R-:W-:-:S06]  /*1c50*/  WARPGROUP.ARRIVE ;  /* 0x00000000000079c5 */ /* 0x000fcc0000000000 */
[----:B------:R-:W-:Y:S01]  /*1c60*/  HGMMA.64x16x16.F32 R32, gdesc[UR8], R32, gsb0 ;  /* 0x00200000082079f0 */ /* 0x000fe20008000820 */
[----:B------:R-:W-:Y:S01]  /*1c70*/  UMOV UR10, UR6 ;  /* 0x00000006000a7c82 */ /* 0x000fe20008000000 */
[----:B------:R-:W-:Y:S01]  /*1c80*/  UMOV UR11, 0x80000020 ;  /* 0x80000020000b7882 */ /* 0x000fe20000000000 */
[----:B------:R-:W-:Y:S02]  /*1c90*/  WARPGROUP.DEPBAR.LE gsb0, 0x0 ;  /* 0x00008000000079c5 */ /* 0x000fe40000010000 */
[----:B------:R-:W-:-:S06]  /*1ca0*/  WARPGROUP.ARRIVE ;  /* 0x00000000000079c5 */ /* 0x000fcc0000000000 */
[----:B------:R-:W-:Y:S03]  /*1cb0*/  HGMMA.64x16x16.F32 R24, gdesc[UR8], R24, gsb0 ;  /* 0x00200000081879f0 */ /* 0x000fe60008000818 */
[----:B------:R-:W-:Y:S02]  /*1cc0*/  WARPGROUP.DEPBAR.LE gsb0, 0x0 ;  /* 0x00008000000079c5 */ /* 0x000fe40000010000 */
[----:B------:R-:W-:Y:S05]  /*1cd0*/  @!P1 BRA `(.L_x_23) ;  /* 0x0000000400fc9947 */ /* 0x000fea0003800000 */
[----:B------:R-:W-:Y:S01]  /*1ce0*/  UIADD3 UR6, UR39, 0x1, URZ ;  /* 0x0000000127067890 */ /* 0x000fe2000fffe03f */
[----:B------:R-:W-:Y:S02]  /*1cf0*/  IMAD.MOV.U32 R3, RZ, RZ, R0 ;  /* 0x000000ffff037224 */ /* 0x000fe400078e0000 */
[----:B01----:R-:W-:Y:S01]  /*1d00*/  IMAD.U32 R4, RZ, RZ, UR39 ;  /* 0x00000027ff047e24 */ /* 0x003fe2000f8e00ff */
[----:B------:R-:W-:-:S04]  /*1d10*/  UISETP.NE.AND UP0, UPT, UR6, 0xf, UPT ;  /* 0x0000000f0600788c */ /* 0x000fc8000bf05270 */
[----:B------:R-:W-:Y:S02]  /*1d20*/  USEL UR7, URZ, 0x1, UP0 ;  /* 0x000000013f077887 */ /* 0x000fe40008000000 */
[----:B------:R-:W-:Y:S02]  /*1d30*/  USEL UR6, UR6, URZ, UP0 ;  /* 0x0000003f06067287 */ /* 0x000fe40008000000 */
[----:B------:R-:W-:-:S06]  /*1d40*/  ULOP3.LUT UR7, UR38, UR7, URZ, 0x3c, !UPT ;  /* 0x0000000726077292 */ /* 0x000fcc000f8e3c3f */
[----:B------:R-:W-:-:S07]  /*1d50*/  IMAD.U32 R7, RZ, RZ, UR7 ;  /* 0x00000007ff077e24 */ /* 0x000fce000f8e00ff */
.L_x_30:
[----:B------:R-:W-:Y:S05]  /*1d60*/  @!P0 BRA `(.L_x_24) ;  /* 0x0000000000048947 */ /* 0x000fea0003800000 */
[----:B------:R-:W-:Y:S01]  /*1d70*/  BPT.TRAP 0x1 ;  /* 0x000000040000795c */ /* 0x000fe20000300000 */
.L_x_24:
[----:B------:R-:W-:Y:S01]  /*1d80*/  ULEA UR7, UR6, UR41, 0x3 ;  /* 0x0000002906077291 */ /* 0x000fe2000f8e183f */
[----:B------:R-:W-:-:S08]  /*1d90*/  SHF.L.U32 R5, R7, 0x1f, RZ ;  /* 0x0000001f07057819 */ /* 0x000fd000000006ff */
[----:B------:R0:W1:Y:S01]  /*1da0*/  SYNCS.PHASECHK.TRANS64.TRYWAIT P1, [UR7], R5 ;  /* 0x00000005ff0075a7 */ /* 0x0000620008020147 */
[----:B------:R-:W-:Y:S05]  /*1db0*/  @!P0 BRA `(.L_x_25) ;  /* 0x0000000000048947 */ /* 0x000fea0003800000 */
[----:B------:R-:W-:Y:S01]  /*1dc0*/  BPT.TRAP 0x1 ;  /* 0x000000040000795c */ /* 0x000fe20000300000 */
.L_x_25:
[----:B-1----:R-:W-:Y:S05]  /*1dd0*/  @P1 BRA `(.L_x_26) ;  /* 0x0000000000081947 */ /* 0x002fea0003800000 */
[----:B------:R-:W1:Y:S02]  /*1de0*/  SYNCS.PHASECHK.TRANS64.TRYWAIT P1, [UR7], R5 ;  /* 0x00000005ff0075a7 */ /* 0x000e640008020147 */
[----:B-1----:R-:W-:Y:S05]  /*1df0*/  @!P1 BRA `(.L_x_27) ;  /* 0x0000006400989947 */ /* 0x002fea0003800000 */
.L_x_26:
[----:B------:R-:W-:Y:S01]  /*1e00*/  ULEA UR7, UR6, UR4, 0x9 ;  /* 0x0000000406077291 */ /* 0x000fe2000f8e483f */
[----:B------:R-:W-:Y:S01]  /*1e10*/  WARPGROUP.ARRIVE ;  /* 0x00000000000079c5 */ /* 0x000fe20000000000 */
[----:B------:R-:W-:Y:S01]  /*1e20*/  UIMAD UR8, UR6, 0x1c0, UR5 ;  /* 0x000001c0060878a4 */ /* 0x000fe2000f8e0205 */
[----:B------:R-:W-:Y:S01]  /*1e30*/  UMOV UR13, 0x80000020 ;  /* 0x80000020000d7882 */ /* 0x000fe20000000000 */
[----:B------:R-:W-:Y:S02]  /*1e40*/  UMOV UR15, 0x80000020 ;  /* 0x80000020000f7882 */ /* 0x000fe40000000000 */
[----:B------:R-:W-:Y:S01]  /*1e50*/  UIADD3 UR9, UR8, 0x40, URZ ;  /* 0x0000004008097890 */ /* 0x000fe2000fffe03f */
[----:B------:R-:W-:Y:S02]  /*1e60*/  UMOV UR12, UR7 ;  /* 0x00000007000c7c82 */ /* 0x000fe40008000000 */
[----:B------:R-:W-:Y:S01]  /*1e70*/  UMOV UR14, UR8 ;  /* 0x00000008000e7c82 */ /* 0x000fe20008000000 */
[----:B------:R-:W-:Y:S01]  /*1e80*/  UIADD3 UR10, UR8, 0x80, URZ ;  /* 0x00000080080a7890 */ /* 0x000fe2000fffe03f */
[----:B------:R-:W-:Y:S01]  /*1e90*/  HGMMA.64x16x16.F32 R72, gdesc[UR12], R72, gsb0 ;  /* 0x002000000c4879f0 */ /* 0x000fe20008000848 */
[----:B------:R-:W-:Y:S01]  /*1ea0*/  UMOV UR15, 0x80000020 ;  /* 0x80000020000f7882 */ /* 0x000fe20000000000 */
[----:B------:R-:W-:Y:S01]  /*1eb0*/  UMOV UR14, UR9 ;  /* 0x00000009000e7c82 */ /* 0x000fe20008000000 */
[----:B------:R-:W-:-:S02]  /*1ec0*/  UIADD3 UR11, UR8, 0xc0, URZ ;  /* 0x000000c0080b7890 */ /* 0x000fc4000fffe03f */
[----:B------:R-:W-:Y:S01]  /*1ed0*/  UIADD3 UR9, UR8, 0x100, URZ ;  /* 0x0000010008097890 */ /* 0x000fe2000fffe03f */
[----:B------:R-:W-:Y:S02]  /*1ee0*/  WARPGROUP.DEPBAR.LE gsb0, 0x0 ;  /* 0x00008000000079c5 */ /* 0x000fe40000010000 */
[----:B------:R-:W-:-:S06]  /*1ef0*/  WARPGROUP.ARRIVE ;  /* 0x00000000000079c5 */ /* 0x000fcc0000000000 */
[----:B------:R-:W-:Y:S01]  /*1f00*/  HGMMA.64x16x16.F32 R64, gdesc[UR12], R64, gsb0 ;  /* 0x002000000c4079f0 */ /* 0x000fe20008000840 */
[----:B------:R-:W-:Y:S01]  /*1f10*/  UMOV UR14, UR10 ;  /* 0x0000000a000e7c82 */ /* 0x000fe20008000000 */
[----:B------:R-:W-:Y:S01]  /*1f20*/  UMOV UR15, 0x80000020 ;  /* 0x80000020000f7882 */ /* 0x000fe20000000000 */
        /* <DEDUP_REMOVED lines=27> */
[----:B------:R-:W-:Y:S02]  /*20e0*/  UIADD3 UR12, UR7, 0x2, URZ ;  /* 0x00000002070c7890 */ /* 0x000fe4000fffe03f */
[----:B------:R-:W-:Y:S01]  /*20f0*/  UIADD3 UR14, UR8, 0x2, URZ ;  /* 0x00000002080e7890 */ /* 0x000fe2000fffe03f */
[----:B------:R-:W-:Y:S01]  /*2100*/  UMOV UR13, 0x80000020 ;  /* 0x80000020000d7882 */ /* 0x000fe20000000000 */
        /* <DEDUP_REMOVED lines=13> */
[----:B------:R-:W-:Y:S02]  /*21e0*/  UIADD3 UR9, UR8, 0x142, URZ ;  /* 0x0000014208097890 */ /* 0x000fe4000fffe03f */
        /* <DEDUP_REMOVED lines=26> */
[----:B------:R-:W-:Y:S01]  /*2390*/  BPT.TRAP 0x1 ;  /* 0x000000040000795c */ /* 0x000fe20000300000 */
.L_x_28:
[----:B------:R-:W-:-:S13]  /*23a0*/  ISETP.NE.AND P1, PT, R22, RZ, PT ;  /* 0x000000ff1600720c */ /* 0x000fda0003f25270 */
[----:B01----:R-:W-:-:S05]  /*23b0*/  @P1 LEA R5, R4, UR41, 0x3 ;  /* 0x0000002904051c11 */ /* 0x003fca000f8e18ff */
[----:B------:R-:W-:-:S05]  /*23c0*/  @P1 VIADD R6, R5, 0x78 ;  /* 0x0000007805061836 */ /* 0x000fca0000000000 */
[----:B------:R-:W-:-:S04]  /*23d0*/  @P1 PRMT R6, R23, 0x654, R6 ;  /* 0x0000065417061816 */ /* 0x000fc80000000006 */
[----:B------:R0:W-:Y:S01]  /*23e0*/  @P1 SYNCS.ARRIVE.TRANS64.RED.A1T0 RZ, [R6+URZ], RZ ;  /* 0x000000ff06ff19a7 */ /* 0x0001e2000810043f */
[----:B------:R-:W-:-:S13]  /*23f0*/  ISETP.GT.U32.AND P1, PT, R19, 0x1, PT ;  /* 0x000000011300780c */ /* 0x000fda0003f24070 */
[----:B0-----:R-:W-:Y:S05]  /*2400*/  @P1 BRA `(.L_x_29) ;  /* 0x0000000000041947 */ /* 0x001fea0003800000 */
[----:B------:R-:W-:Y:S01]  /*2410*/  BPT.TRAP 0x1 ;  /* 0x000000040000795c */ /* 0x000fe20000300000 */
.L_x_29:
[----:B------:R-:W-:Y:S01]  /*2420*/  UIADD3 UR6, UR6, 0x1, URZ ;  /* 0x0000000106067890 */ /* 0x000fe2000fffe03f */
[C---:B------:R-:W-:Y:S01]  /*2430*/  ISETP.GT.AND P2, PT, R3.reuse, 0x1, PT ;  /* 0x000000010300780c */ /* 0x040fe20003f44270 */
[----:B------:R-:W-:Y:S02]  /*2440*/  VIADD R4, R4, 0x1 ;  /* 0x0000000104047836 */ /* 0x000fe40000000000 */
[----:B------:R-:W-:Y:S01]  /*2450*/  UISETP.NE.AND UP0, UPT, UR6, 0xf, UPT ;  /* 0x0000000f0600788c */ /* 0x000fe2000bf05270 */
[----:B------:R-:W-:Y:S02]  /*2460*/  VIADD R3, R3, 0xffffffff ;  /* 0xffffffff03037836 */ /* 0x000fe40000000000 */
[C---:B------:R-:W-:Y:S01]  /*2470*/  ISETP.NE.AND P1, PT, R4.reuse, 0xf, PT ;  /* 0x0000000f0400780c */ /* 0x040fe20003f25270 */
[----:B------:R-:W-:Y:S02]  /*2480*/  USEL UR7, URZ, 0x1, UP0 ;  /* 0x000000013f077887 */ /* 0x000fe40008000000 */
[----:B------:R-:W-:Y:S01]  /*2490*/  USEL UR6, UR6, URZ, UP0 ;  /* 0x0000003f06067287 */ /* 0x000fe20008000000 */
[----:B------:R-:W-:-:S03]  /*24a0*/  SEL R4, R4, RZ, P1 ;  /* 0x000000ff04047207 */ /* 0x000fc60000800000 */
[----:B------:R-:W-:Y:S01]  /*24b0*/  LOP3.LUT R7, R7, UR7, RZ, 0x3c, !PT ;  /* 0x0000000707077c12 */ /* 0x000fe2000f8e3cff */
[----:B------:R-:W-:Y:S07]  /*24c0*/  @P2 BRA `(.L_x_30) ;  /* 0xfffffff800242947 */ /* 0x000fee000383ffff */
.L_x_23:
[----:B------:R-:W2:Y:S02]  /*24d0*/  LDC R3, c[0x0][0x28c] ;  /* 0x0000a300ff037b82 */ /* 0x000ea40000000800 */
[----:B--2---:R-:W-:-:S13]  /*24e0*/  ISETP.GE.AND P1, PT, R3, 0x1, PT ;  /* 0x000000010300780c */ /* 0x004fda0003f26270 */
[----:B------:R-:W-:Y:S05]  /*24f0*/  @!P1 BRA `(.L_x_31) ;  /* 0x0000000000389947 */ /* 0x000fea0003800000 */
[----:B------:R-:W-:Y:S05]  /*2500*/  @!P0 BRA `(.L_x_32) ;  /* 0x0000000000048947 */ /* 0x000fea0003800000 */
[----:B------:R-:W-:Y:S01]  /*2510*/  BPT.TRAP 0x1 ;  /* 0x000000040000795c */ /* 0x000fe20000300000 */
.L_x_32:
[----:B------:R-:W-:-:S13]  /*2520*/  ISETP.NE.AND P0, PT, R22, RZ, PT ;  /* 0x000000ff1600720c */ /* 0x000fda0003f05270 */
[----:B------:R-:W-:-:S04]  /*2530*/  @P0 VIADD R0, R0, UR39 ;  /* 0x0000002700000c36 */ /* 0x000fc80008000000 */
[----:B01----:R-:W-:-:S05]  /*2540*/  @P0 IMAD.WIDE.U32 R4, R0, -0x77777777, RZ ;  /* 0x8888888900040825 */ /* 0x003fca00078e00ff */
[----:B------:R-:W-:-:S05]  /*2550*/  @P0 SHF.R.U32.HI R5, RZ, 0x3, R5 ;  /* 0x00000003ff050819 */ /* 0x000fca0000011605 */
[----:B------:R-:W-:-:S05]  /*2560*/  @P0 IMAD R0, R5, -0xf, R0 ;  /* 0xfffffff105000824 */ /* 0x000fca00078e0200 */
[----:B------:R-:W-:-:S05]  /*2570*/  @P0 LEA R0, R0, UR41, 0x3 ;  /* 0x0000002900000c11 */ /* 0x000fca000f8e18ff */
[----:B------:R-:W-:-:S05]  /*2580*/  @P0 VIADD R0, R0, 0x78 ;  /* 0x0000007800000836 */ /* 0x000fca0000000000 */
[----:B------:R-:W-:-:S04]  /*2590*/  @P0 PRMT R0, R23, 0x654, R0 ;  /* 0x0000065417000816 */ /* 0x000fc80000000000 */
[----:B------:R2:W-:Y:S01]  /*25a0*/  @P0 SYNCS.ARRIVE.TRANS64.RED.A1T0 RZ, [R0+URZ], RZ ;  /* 0x000000ff00ff09a7 */ /* 0x0005e2000810043f */
[----:B------:R-:W-:-:S13]  /*25b0*/  ISETP.GT.U32.AND P0, PT, R19, 0x1, PT ;  /* 0x000000011300780c */ /* 0x000fda0003f04070 */
[----:B--2---:R-:W-:Y:S05]  /*25c0*/  @P0 BRA `(.L_x_31) ;  /* 0x0000000000040947 */ /* 0x004fea0003800000 */
[----:B------:R-:W-:Y:S01]  /*25d0*/  BPT.TRAP 0x1 ;  /* 0x000000040000795c */ /* 0x000fe20000300000 */
.L_x_31:
[----:B------:R-:W2:Y:S01]  /*25e0*/  LDC R6, c[0x0][0x288] ;  /* 0x0000a200ff067b82 */ /* 0x000ea20000000800 */
[--C-:B------:R-:W-:Y:S01]  /*25f0*/  SHF.R.U32.HI R0, RZ, 0x2, R18.reuse ;  /* 0x00000002ff007819 */ /* 0x100fe20000011612 */
[----:B------:R-:W-:Y:S01]  /*2600*/  IMAD R85, R85, 0x70, RZ ;  /* 0x0000007055557824 */ /* 0x000fe200078e02ff */
[----:B01----:R-:W-:Y:S01]  /*2610*/  SHF.R.U32.HI R5, RZ, 0x7, R18 ;  /* 0x00000007ff057819 */ /* 0x003fe20000011612 */
[----:B------:R-:W-:Y:S01]  /*2620*/  UIADD3 UR39, UR40, UR39, URZ ;  /* 0x0000002728277290 */ /* 0x000fe2000fffe03f */
[----:B------:R-:W-:Y:S01]  /*2630*/  LOP3.LUT R3, R0, 0x7, RZ, 0xc0, !PT ;  /* 0x0000000700037812 */ /* 0x000fe200078ec0ff */
[C---:B------:R-:W-:Y:S01]  /*2640*/  IMAD.SHL.U32 R12, R18.reuse, 0x2, RZ ;  /* 0x00000002120c7824 */ /* 0x040fe200078e00ff */
[----:B------:R-:W-:Y:S01]  /*2650*/  LOP3.LUT R0, R5, 0x1, RZ, 0xc0, !PT ;  /* 0x0000000105007812 */ /* 0x000fe200078ec0ff */
[----:B------:R-:W-:Y:S01]  /*2660*/  UISETP.GT.U32.AND UP0, UPT, UR39, 0xe, UPT ;  /* 0x0000000e2700788c */ /* 0x000fe2000bf04070 */
[C---:B------:R-:W-:Y:S01]  /*2670*/  LOP3.LUT R4, R18.reuse, 0x60, RZ, 0xc0, !PT ;  /* 0x0000006012047812 */ /* 0x040fe200078ec0ff */
[----:B------:R-:W-:Y:S01]  /*2680*/  ULDC UR7, c[0x0][0x284] ;  /* 0x0000a10000077ab9 */ /* 0x000fe20000000800 */
[----:B------:R-:W-:Y:S01]  /*2690*/  LOP3.LUT R5, R18, 0x3, RZ, 0xc0, !PT ;  /* 0x0000000312057812 */ /* 0x000fe200078ec0ff */
[----:B------:R-:W-:Y:S01]  /*26a0*/  IMAD.SHL.U32 R8, R0, 0x40, RZ ;  /* 0x0000004000087824 */ /* 0x000fe200078e00ff */
[----:B------:R-:W-:Y:S01]  /*26b0*/  SHF.R.U32.HI R4, RZ, 0x1, R4 ;  /* 0x00000001ff047819 */ /* 0x000fe20000011604 */
[----:B------:R-:W-:Y:S01]  /*26c0*/  UISETP.LT.U32.AND UP0, UPT, UR40, 0xf, UP0 ;  /* 0x0000000f2800788c */ /* 0x000fe20008701070 */
[----:B------:R-:W-:Y:S01]  /*26d0*/  SHF.R.S32.HI R15, RZ, 0x1f, R83 ;  /* 0x0000001fff0f7819 */ /* 0x000fe20000011453 */
[----:B------:R-:W-:Y:S01]  /*26e0*/  UISETP.GE.U32.AND UP1, UPT, UR40, 0xf, UPT ;  /* 0x0000000f2800788c */ /* 0x000fe2000bf26070 */
[--C-:B------:R-:W-:Y:S01]  /*26f0*/  IADD3 R7, RZ, -R4, -R3.reuse ;  /* 0x80000004ff077210 */ /* 0x100fe20007ffe803 */
[----:B------:R-:W-:Y:S01]  /*2700*/  ULDC.64 UR8, c[0x0][0x5d0] ;  /* 0x0001740000087ab9 */ /* 0x000fe20000000a00 */
[----:B------:R-:W-:Y:S01]  /*2710*/  LOP3.LUT R3, R8, 0x40, R3, 0xe2, !PT ;  /* 0x0000004008037812 */ /* 0x000fe200078ee203 */
[----:B------:R-:W-:Y:S01]  /*2720*/  UIMAD.WIDE.U32 UR4, UR39, -0x77777777, URZ ;  /* 0x88888889270478a5 */ /* 0x000fe2000f8e003f */
[C---:B------:R-:W-:Y:S01]  /*2730*/  LOP3.LUT R12, R85.reuse, 0x6, R12, 0xf8, !PT ;  /* 0x00000006550c7812 */ /* 0x040fe200078ef80c */
[----:B------:R-:W-:Y:S01]  /*2740*/  USEL UR6, URZ, 0x1, !UP0 ;  /* 0x000000013f067887 */ /* 0x000fe2000c000000 */
[C---:B------:R-:W-:Y:S01]  /*2750*/  IMAD.WIDE R10, R84.reuse, 0x80, RZ ;  /* 0x00000080540a7825 */ /* 0x040fe200078e02ff */
[----:B--2---:R-:W-:Y:S01]  /*2760*/  ISETP.GE.AND P0, PT, R85, R6, PT ;  /* 0x000000065500720c */ /* 0x004fe20003f06270 */
[----:B------:R-:W-:Y:S01]  /*2770*/  USHF.R.U32.HI UR4, URZ, 0x3, UR5 ;  /* 0x000000033f047899 */ /* 0x000fe20008011605 */
[----:B------:R-:W-:Y:S01]  /*2780*/  SHF.R.S32.HI R13, RZ, 0x1f, R12 ;  /* 0x0000001fff0d7819 */ /* 0x000fe2000001140c */
[----:B------:R-:W-:Y:S01]  /*2790*/  IMAD R8, R5, -0x2, R6 ;  /* 0xfffffffe05087824 */ /* 0x000fe200078e0206 */
[----:B------:R-:W-:Y:S01]  /*27a0*/  ULOP3.LUT UR38, UR38, UR6, URZ, 0x3c, !UPT ;  /* 0x0000000626267292 */ /* 0x000fe2000f8e3c3f */
[----:B------:R-:W-:Y:S01]  /*27b0*/  IMAD.SHL.U32 R5, R84, 0x80, RZ ;  /* 0x0000008054057824 */ /* 0x000fe200078e00ff */
[----:B------:R-:W-:Y:S01]  /*27c0*/  LOP3.LUT R97, R10, R3, R4, 0xfe, !PT ;  /* 0x000000030a617212 */ /* 0x000fe200078efe04 */
[----:B------:R-:W-:Y:S01]  /*27d0*/  IMAD R6, R15, UR8, RZ ;  /* 0x000000080f067c24 */ /* 0x000fe2000f8e02ff */
[----:B------:R-:W-:Y:S01]  /*27e0*/  UIMAD UR39, UR4, -0xf, UR39 ;  /* 0xfffffff1042778a4 */ /* 0x000fe2000f8e0227 */
[----:B------:R-:W-:Y:S01]  /*27f0*/  IMAD R0, R0, -0x40, R7 ;  /* 0xffffffc000007824 */ /* 0x000fe200078e0207 */
[----:B------:R-:W-:Y:S01]  /*2800*/  ISETP.GE.OR P0, PT, R5, UR7, P0 ;  /* 0x0000000705007c0c */ /* 0x000fe20008706670 */
[C---:B------:R-:W-:Y:S01]  /*2810*/  IMAD R9, R83.reuse, UR9, R6 ;  /* 0x0000000953097c24 */ /* 0x040fe2000f8e0206 */
[----:B------:R-:W-:Y:S01]  /*2820*/  @UP1 ULOP3.LUT UR38, UR38, 0x1, UR4, 0x78, !UPT ;  /* 0x0000000126261892 */ /* 0x000fe2000f8e7804 */
[----:B------:R-:W-:Y:S01]  /*2830*/  IMAD.WIDE.U32 R6, R83, UR8, R12 ;  /* 0x0000000853067c25 */ /* 0x000fe2000f8e000c */
[----:B------:R-:W-:-:S03]  /*2840*/  IADD3 R3, -R5, UR7, R0 ;  /* 0x0000000705037c10 */ /* 0x000fc6000fffe100 */
[----:B------:R-:W-:Y:S02]  /*2850*/  IMAD.IADD R4, R8, 0x1, -R85 ;  /* 0x0000000108047824 */ /* 0x000fe400078e0a55 */
[----:B------:R-:W-:Y:S02]  /*2860*/  IMAD.IADD R9, R7, 0x1, R9 ;  /* 0x0000000107097824 */ /* 0x000fe400078e0209 */
[----:B------:R-:W-:Y:S02]  /*2870*/  IMAD.MOV.U32 R0, RZ, RZ, -0x1 ;  /* 0xffffffffff007424 */ /* 0x000fe400078e00ff */
[----:B------:R-:W-:Y:S01]  /*2880*/  IMAD.MOV.U32 R8, RZ, RZ, R6 ;  /* 0x000000ffff087224 */ /* 0x000fe200078e0006 */
[----:B------:R-:W-:Y:S06]  /*2890*/  @P0 BRA `(.L_x_33) ;  /* 0x0000003800400947 */ /* 0x000fec0003800000 */
[----:B------:R-:W0:Y:S01]  /*28a0*/  LDC.64 R6, c[0x0][0x5c8] ;  /* 0x00017200ff067b82 */ /* 0x000e220000000a00 */
[----:B-----5:R-:W-:Y:S01]  /*28b0*/  FSETP.NEU.AND P0, PT, R81, RZ, PT ;  /* 0x000000ff5100720b */ /* 0x020fe20003f0d000 */
[----:B------:R-:W-:Y:S01]  /*28c0*/  BSSY B0, `(.L_x_33) ;  /* 0x000038d000007945 */ /* 0x000fe20003800000 */
[----:B------:R-:W-:-:S04]  /*28d0*/  ISETP.GT.AND P1, PT, R4, RZ, PT ;  /* 0x000000ff0400720c */ /* 0x000fc80003f24270 */
[----:B------:R-:W-:Y:S01]  /*28e0*/  ISETP.GT.AND P2, PT, R3, RZ, P1 ;  /* 0x000000ff0300720c */ /* 0x000fe20000f44270 */
[-C--:B0-----:R-:W-:Y:S02]  /*28f0*/  IMAD R14, R11, R6.reuse, RZ ;  /* 0x000000060b0e7224 */ /* 0x081fe400078e02ff */
[----:B------:R-:W-:-:S04]  /*2900*/  IMAD.WIDE.U32 R86, R97, R6, R8 ;  /* 0x0000000661567225 */ /* 0x000fc800078e0008 */
[----:B------:R-:W-:-:S04]  /*2910*/  IMAD R5, R97, R7, R14 ;  /* 0x0000000761057224 */ /* 0x000fc800078e020e */
[----:B------:R-:W-:Y:S01]  /*2920*/  IMAD.IADD R99, R87, 0x1, R5 ;  /* 0x0000000157637824 */ /* 0x000fe200078e0205 */
[----:B------:R-:W-:Y:S06]  /*2930*/  @!P0 BRA `(.L_x_34) ;  /* 0x0000002400d48947 */ /* 0x000fec0003800000 */
[----:B------:R-:W0:Y:S01]  /*2940*/  LDC.64 R90, c[0x0][0x5b8] ;  /* 0x00016e00ff5a7b82 */ /* 0x000e220000000a00 */
[----:B------:R-:W-:-:S07]  /*2950*/  ULDC.64 UR4, c[0x0][0x5c0] ;  /* 0x0001700000047ab9 */ /* 0x000fce0000000a00 */
[----:B------:R-:W1:Y:S08]  /*2960*/  LDC.64 R92, c[0x0][0x5b0] ;  /* 0x00016c00ff5c7b82 */ /* 0x000e700000000a00 */
[----:B------:R-:W2:Y:S01]  /*2970*/  LDC.64 R94, c[0x0][0x5a8] ;  /* 0x00016a00ff5e7b82 */ /* 0x000ea20000000a00 */
[-C--:B0-----:R-:W-:Y:S02]  /*2980*/  IMAD R8, R15, R90.reuse, RZ ;  /* 0x0000005a0f087224 */ /* 0x081fe400078e02ff */
[----:B------:R-:W-:-:S04]  /*2990*/  IMAD.WIDE.U32 R88, R83, R90, R12 ;  /* 0x0000005a53587225 */ /* 0x000fc800078e000c */
[----:B------:R-:W-:Y:S02]  /*29a0*/  IMAD R87, R83, R91, R8 ;  /* 0x0000005b53577224 */ /* 0x000fe400078e0208 */
[-C--:B-1----:R-:W-:Y:S02]  /*29b0*/  IMAD R10, R11, R92.reuse, RZ ;  /* 0x0000005c0b0a7224 */ /* 0x082fe400078e02ff */
[----:B------:R-:W-:Y:S02]  /*29c0*/  IMAD.IADD R15, R89, 0x1, R87 ;  /* 0x00000001590f7824 */ /* 0x000fe400078e0257 */
[----:B------:R-:W-:Y:S02]  /*29d0*/  IMAD.MOV.U32 R14, RZ, RZ, R88 ;  /* 0x000000ffff0e7224 */ /* 0x000fe400078e0058 */
[C---:B------:R-:W-:Y:S02]  /*29e0*/  IMAD R91, R97.reuse, R93, R10 ;  /* 0x0000005d615b7224 */ /* 0x040fe400078e020a */
[----:B------:R-:W-:-:S04]  /*29f0*/  IMAD.WIDE.U32 R8, R97, R92, R14 ;  /* 0x0000005c61087225 */ /* 0x000fc800078e000e */
[----:B------:R-:W-:Y:S01]  /*2a00*/  IMAD.IADD R5, R9, 0x1, R91 ;  /* 0x0000000109057824 */ /* 0x000fe200078e025b */
[----:B--2---:R-:W-:-:S04]  /*2a10*/  LEA R20, P0, R8, R94, 0x1 ;  /* 0x0000005e08147211 */ /* 0x004fc800078008ff */
[----:B------:R-:W-:-:S05]  /*2a20*/  LEA.HI.X R21, R8, R95, R5, 0x1, P0 ;  /* 0x0000005f08157211 */ /* 0x000fca00000f0c05 */
[----:B------:R0:W2:Y:S01]  /*2a30*/  @P2 LDG.E.LTC128B.U16 R5, desc[UR36][R20.64] ;  /* 0x0000002414052981 */ /* 0x0000a2000c1e1520 */
[----:B------:R-:W-:Y:S01]  /*2a40*/  IMAD.WIDE.U32 R8, R97, R92, R12 ;  /* 0x0000005c61087225 */ /* 0x000fe200078e000c */
[----:B------:R-:W-:Y:S03]  /*2a50*/  BSSY B1, `(.L_x_35) ;  /* 0x0000013000017945 */ /* 0x000fe60003800000 */
[----:B------:R-:W-:Y:S02]  /*2a60*/  IMAD.IADD R9, R91, 0x1, R9 ;  /* 0x000000015b097824 */ /* 0x000fe400078e0209 */
[----:B------:R-:W-:Y:S01]  /*2a70*/  IMAD.WIDE.U32 R84, R83, R90, R8 ;  /* 0x0000005a53547225 */ /* 0x000fe200078e0008 */
[----:B0-----:R-:W-:-:S03]  /*2a80*/  SHF.L.U64.HI R21, R92, 0x3, R93 ;  /* 0x000000035c157819 */ /* 0x001fc6000001025d */
[----:B------:R-:W-:Y:S01]  /*2a90*/  IMAD.IADD R9, R87, 0x1, R85 ;  /* 0x0000000157097824 */ /* 0x000fe200078e0255 */
[----:B------:R-:W-:Y:S01]  /*2aa0*/  LEA R8, P4, R84, R94, 0x1 ;  /* 0x0000005e54087211 */ /* 0x000fe200078808ff */
[----:B------:R-:W-:-:S03]  /*2ab0*/  IMAD.SHL.U32 R20, R92, 0x8, RZ ;  /* 0x000000085c147824 */ /* 0x000fc600078e00ff */
[----:B------:R-:W-:Y:S01]  /*2ac0*/  LEA.HI.X R9, R84, R95, R9, 0x1, P4 ;  /* 0x0000005f54097211 */ /* 0x000fe200020f0c09 */
[----:B--2---:R-:W-:-:S05]  /*2ad0*/  HADD2.F32 R10, -RZ, R5.H0_H0 ;  /* 0x20000005ff0a7230 */ /* 0x004fca0000004100 */
[----:B------:R-:W-:Y:S01]  /*2ae0*/  FMUL R11, R10, R81 ;  /* 0x000000510a0b7220 */ /* 0x000fe20000400000 */
[----:B------:R-:W-:-:S03]  /*2af0*/  LEA R10, P0, R86, UR4, 0x1 ;  /* 0x00000004560a7c11 */ /* 0x000fc6000f8008ff */
[----:B------:R-:W-:Y:S01]  /*2b00*/  FFMA R72, R72, R80, R11 ;  /* 0x0000005048487223 */ /* 0x000fe2000000000b */
[----:B------:R-:W-:Y:S02]  /*2b10*/  LEA.HI.X R11, R86, UR5, R99, 0x1, P0 ;  /* 0x00000005560b7c11 */ /* 0x000fe400080f0c63 */
[----:B------:R-:W-:Y:S02]  /*2b20*/  ISETP.GT.AND P0, PT, R4, 0x1, PT ;  /* 0x000000010400780c */ /* 0x000fe40003f04270 */
[----:B------:R-:W-:Y:S02]  /*2b30*/  F2FP.F16.F32.PACK_AB R72, RZ, R72 ;  /* 0x00000048ff48723e */ /* 0x000fe400000000ff */
[----:B------:R-:W-:-:S03]  /*2b40*/  ISETP.GT.AND P3, PT, R3, RZ, P0 ;  /* 0x000000ff0300720c */ /* 0x000fc60000764270 */
[----:B------:R0:W-:Y:S10]  /*2b50*/  @P2 STG.E.U16 desc[UR36][R10.64], R72 ;  /* 0x000000480a002986 */ /* 0x0001f4000c101524 */
[----:B------:R-:W-:Y:S05]  /*2b60*/  @!P3 BRA `(.L_x_36) ;  /* 0x000000000004b947 */ /* 0x000fea0003800000 */
[----:B------:R1:W5:Y:S02]  /*2b70*/  LDG.E.LTC128B.U16 R5, desc[UR36][R8.64+0x2] ;  /* 0x0000022408057981 */ /* 0x000364000c1e1520 */
.L_x_36:
[----:B------:R-:W-:Y:S05]  /*2b80*/  BSYNC B1 ;  /* 0x0000000000017941 */ /* 0x000fea0003800000 */
.L_x_35:
[----:B-----5:R-:W-:Y:S01]  /*2b90*/  HADD2.F32 R14, -RZ, R5.H0_H0 ;  /* 0x20000005ff0e7230 */ /* 0x020fe20000004100 */
[----:B------:R-:W-:Y:S01]  /*2ba0*/  ISETP.GT.AND P1, PT, R3, 0x8, P1 ;  /* 0x000000080300780c */ /* 0x000fe20000f24270 */
[----:B------:R-:W-:Y:S01]  /*2bb0*/  IMAD.WIDE.U32 R20, R97, R92, R20 ;  /* 0x0000005c61147225 */ /* 0x000fe200078e0014 */
[----:B0-----:R-:W-:-:S03]  /*2bc0*/  PRMT R72, R5, 0x7610, R72 ;  /* 0x0000761005487816 */ /* 0x001fc60000000048 */
[----:B------:R-:W-:Y:S01]  /*2bd0*/  FMUL R14, R14, R81 ;  /* 0x000000510e0e7220 */ /* 0x000fe20000400000 */
[----:B------:R-:W-:Y:S01]  /*2be0*/  IMAD.IADD R91, R91, 0x1, R21 ;  /* 0x000000015b5b7824 */ /* 0x000fe200078e0215 */
[----:B------:R-:W-:Y:S02]  /*2bf0*/  IADD3 R88, P2, R88, R20, RZ ;  /* 0x0000001458587210 */ /* 0x000fe40007f5e0ff */
[----:B------:R-:W-:-:S03]  /*2c00*/  FFMA R73, R73, R80, R14 ;  /* 0x0000005049497223 */ /* 0x000fc6000000000e */
[----:B------:R-:W-:Y:S01]  /*2c10*/  IMAD.X R15, R91, 0x1, R15, P2 ;  /* 0x000000015b0f7824 */ /* 0x000fe200010e060f */
[C---:B------:R-:W-:Y:S02]  /*2c20*/  LEA R14, P2, R88.reuse, R94, 0x1 ;  /* 0x0000005e580e7211 */ /* 0x040fe400078408ff */
[----:B------:R-:W-:Y:S02]  /*2c30*/  F2FP.F16.F32.PACK_AB R73, RZ, R73 ;  /* 0x00000049ff49723e */ /* 0x000fe400000000ff */
[----:B------:R-:W-:-:S03]  /*2c40*/  LEA.HI.X R15, R88, R95, R15, 0x1, P2 ;  /* 0x0000005f580f7211 */ /* 0x000fc600010f0c0f */
[----:B------:R0:W-:Y:S04]  /*2c50*/  @P3 STG.E.U16 desc[UR36][R10.64+0x2], R73 ;  /* 0x000002490a003986 */ /* 0x0001e8000c101524 */
[----:B------:R-:W2:Y:S01]  /*2c60*/  @P1 LDG.E.LTC128B.U16 R72, desc[UR36][R14.64] ;  /* 0x000000240e481981 */ /* 0x000ea2000c1e1520 */
[----:B------:R-:W-:Y:S01]  /*2c70*/  IADD3 R20, P2, R12, R20, RZ ;  /* 0x000000140c147210 */ /* 0x000fe20007f5e0ff */
[----:B------:R-:W-:Y:S01]  /*2c80*/  BSSY B1, `(.L_x_37) ;  /* 0x0000011000017945 */ /* 0x000fe20003800000 */
[----:B------:R-:W-:-:S03]  /*2c90*/  ISETP.GT.AND P0, PT, R3, 0x8, P0 ;  /* 0x000000080300780c */ /* 0x000fc60000704270 */
[----:B------:R-:W-:Y:S01]  /*2ca0*/  IMAD.X R21, R13, 0x1, R91, P2 ;  /* 0x000000010d157824 */ /* 0x000fe200010e065b */
[----:B------:R-:W-:Y:S01]  /*2cb0*/  SHF.L.U64.HI R13, R6, 0x4, R7 ;  /* 0x00000004060d7819 */ /* 0x000fe20000010207 */
[----:B------:R-:W-:-:S04]  /*2cc0*/  IMAD.WIDE.U32 R20, R83, R90, R20 ;  /* 0x0000005a53147225 */ /* 0x000fc800078e0014 */
[----:B------:R-:W-:Y:S02]  /*2cd0*/  IMAD.IADD R7, R87, 0x1, R21 ;  /* 0x0000000157077824 */ /* 0x000fe400078e0215 */
[----:B--2---:R-:W-:-:S05]  /*2ce0*/  HADD2.F32 R12, -RZ, R72.H0_H0 ;  /* 0x20000048ff0c7230 */ /* 0x004fca0000004100 */
[----:B------:R-:W-:Y:S01]  /*2cf0*/  FMUL R5, R12, R81 ;  /* 0x000000510c057220 */ /* 0x000fe20000400000 */
[----:B------:R-:W-:Y:S02]  /*2d00*/  LEA R12, P2, R6, R10, 0x4 ;  /* 0x0000000a060c7211 */ /* 0x000fe400078420ff */
[----:B------:R-:W-:Y:S01]  /*2d10*/  LEA R6, P3, R20, R94, 0x1 ;  /* 0x0000005e14067211 */ /* 0x000fe200078608ff */
[----:B------:R-:W-:Y:S02]  /*2d20*/  FFMA R5, R74, R80, R5 ;  /* 0x000000504a057223 */ /* 0x000fe40000000005 */
[----:B------:R-:W-:Y:S01]  /*2d30*/  IMAD.X R13, R13, 0x1, R11, P2 ;  /* 0x000000010d0d7824 */ /* 0x000fe200010e060b */
[----:B------:R-:W-:Y:S02]  /*2d40*/  LEA.HI.X R7, R20, R95, R7, 0x1, P3 ;  /* 0x0000005f14077211 */ /* 0x000fe400018f0c07 */
[----:B------:R-:W-:-:S05]  /*2d50*/  F2FP.F16.F32.PACK_AB R5, RZ, R5 ;  /* 0x00000005ff05723e */ /* 0x000fca00000000ff */
[----:B------:R0:W-:Y:S01]  /*2d60*/  @P1 STG.E.U16 desc[UR36][R12.64], R5 ;  /* 0x000000050c001986 */ /* 0x0001e2000c101524 */
[----:B------:R-:W-:Y:S05]  /*2d70*/  @!P0 BRA `(.L_x_38) ;  /* 0x0000000000048947 */ /* 0x000fea0003800000 */
[----:B------:R2:W5:Y:S02]  /*2d80*/  LDG.E.LTC128B.U16 R72, desc[UR36][R6.64+0x2] ;  /* 0x0000022406487981 */ /* 0x000564000c1e1520 */
.L_x_38:
[----:B------:R-:W-:Y:S05]  /*2d90*/  BSYNC B1 ;  /* 0x0000000000017941 */ /* 0x000fea0003800000 */
.L_x_37:
[----:B-----5:R-:W-:Y:S01]  /*2da0*/  HADD2.F32 R14, -RZ, R72.H0_H0 ;  /* 0x20000048ff0e7230 */ /* 0x020fe20000004100 */
[----:B------:R-:W-:Y:S01]  /*2db0*/  ISETP.GT.AND P1, PT, R4, 0x8, PT ;  /* 0x000000080400780c */ /* 0x000fe20003f24270 */
[----:B------:R-:W-:Y:S03]  /*2dc0*/  BSSY B1, `(.L_x_39) ;  /* 0x0000008000017945 */ /* 0x000fe60003800000 */
[----:B------:R-:W-:Y:S01]  /*2dd0*/  FMUL R14, R14, R81 ;  /* 0x000000510e0e7220 */ /* 0x000fe20000400000 */
[----:B------:R-:W-:-:S03]  /*2de0*/  ISETP.GT.AND P2, PT, R3, RZ, P1 ;  /* 0x000000ff0300720c */ /* 0x000fc60000f44270 */
[----:B------:R-:W-:-:S05]  /*2df0*/  FFMA R14, R75, R80, R14 ;  /* 0x000000504b0e7223 */ /* 0x000fca000000000e */
[----:B------:R-:W-:-:S05]  /*2e00*/  F2FP.F16.F32.PACK_AB R14, RZ, R14 ;  /* 0x0000000eff0e723e */ /* 0x000fca00000000ff */
[----:B------:R3:W-:Y:S01]  /*2e10*/  @P0 STG.E.U16 desc[UR36][R12.64+0x2], R14 ;  /* 0x0000020e0c000986 */ /* 0x0007e2000c101524 */
[----:B------:R-:W-:Y:S05]  /*2e20*/  @!P2 BRA `(.L_x_40) ;  /* 0x000000000004a947 */ /* 0x000fea0003800000 */
[----:B------:R4:W5:Y:S02]  /*2e30*/  LDG.E.LTC128B.U16 R72, desc[UR36][R8.64+0x10] ;  /* 0x0000102408487981 */ /* 0x000964000c1e1520 */
.L_x_40:
[----:B------:R-:W-:Y:S05]  /*2e40*/  BSYNC B1 ;  /* 0x0000000000017941 */ /* 0x000fea0003800000 */
.L_x_39:
[----:B---3-5:R-:W-:Y:S01]  /*2e50*/  HADD2.F32 R14, -RZ, R72.H0_H0 ;  /* 0x20000048ff0e7230 */ /* 0x028fe20000004100 */
[----:B------:R-:W-:Y:S01]  /*2e60*/  ISETP.GT.AND P0, PT, R4, 0x9, PT ;  /* 0x000000090400780c */ /* 0x000fe20003f04270 */
[----:B------:R-:W-:Y:S03]  /*2e70*/  BSSY B1, `(.L_x_41) ;  /* 0x0000008000017945 */ /* 0x000fe60003800000 */
[----:B0-----:R-:W-:Y:S01]  /*2e80*/  FMUL R5, R14, R81 ;  /* 0x000000510e057220 */ /* 0x001fe20000400000 */
[----:B------:R-:W-:-:S03]  /*2e90*/  ISETP.GT.AND P3, PT, R3, RZ, P0 ;  /* 0x000000ff0300720c */ /* 0x000fc60000764270 */
[----:B------:R-:W-:-:S05]  /*2ea0*/  FFMA R5, R76, R80, R5 ;  /* 0x000000504c057223 */ /* 0x000fca0000000005 */
[----:B------:R-:W-:-:S05]  /*2eb0*/  F2FP.F16.F32.PACK_AB R5, RZ, R5 ;  /* 0x00000005ff05723e */ /* 0x000fca00000000ff */
[----:B------:R0:W-:Y:S01]  /*2ec0*/  @P2 STG.E.U16 desc[UR36][R10.64+0x10], R5 ;  /* 0x000010050a002986 */ /* 0x0001e2000c101524 */
[----:B------:R-:W-:Y:S05]  /*2ed0*/  @!P3 BRA `(.L_x_42) ;  /* 0x000000000004b947 */ /* 0x000fea0003800000 */
[----:B------:R3:W5:Y:S02]  /*2ee0*/  LDG.E.LTC128B.U16 R72, desc[UR36][R8.64+0x12] ;  /* 0x0000122408487981 */ /* 0x000764000c1e1520 */
.L_x_42:
[----:B------:R-:W-:Y:S05]  /*2ef0*/  BSYNC B1 ;  /* 0x0000000000017941 */ /* 0x000fea0003800000 */
.L_x_41:
[----:B-----5:R-:W-:Y:S01]  /*2f00*/  HADD2.F32 R14, -RZ, R72.H0_H0 ;  /* 0x20000048ff0e7230 */ /* 0x020fe20000004100 */
[----:B------:R-:W-:Y:S01]  /*2f10*/  ISETP.GT.AND P1, PT, R3, 0x8, P1 ;  /* 0x000000080300780c */ /* 0x000fe20000f24270 */
[----:B------:R-:W-:Y:S03]  /*2f20*/  BSSY B1, `(.L_x_43) ;  /* 0x0000007000017945 */ /* 0x000fe60003800000 */
[----:B------:R-:W-:-:S04]  /*2f30*/  FMUL R14, R14, R81 ;  /* 0x000000510e0e7220 */ /* 0x000fc80000400000 */
[----:B------:R-:W-:-:S05]  /*2f40*/  FFMA R14, R77, R80, R14 ;  /* 0x000000504d0e7223 */ /* 0x000fca000000000e */
[----:B------:R-:W-:-:S05]  /*2f50*/  F2FP.F16.F32.PACK_AB R14, RZ, R14 ;  /* 0x0000000eff0e723e */ /* 0x000fca00000000ff */
[----:B------:R0:W-:Y:S01]  /*2f60*/  @P3 STG.E.U16 desc[UR36][R10.64+0x12], R14 ;  /* 0x0000120e0a003986 */ /* 0x0001e2000c101524 */
[----:B------:R-:W-:Y:S05]  /*2f70*/  @!P1 BRA `(.L_x_44) ;  /* 0x0000000000049947 */ /* 0x000fea0003800000 */
[----:B------:R0:W5:Y:S02]  /*2f80*/  LDG.E.LTC128B.U16 R72, desc[UR36][R6.64+0x10] ;  /* 0x0000102406487981 */ /* 0x000164000c1e1520 */
.L_x_44:
[----:B------:R-:W-:Y:S05]  /*2f90*/  BSYNC B1 ;  /* 0x0000000000017941 */ /* 0x000fea0003800000 */
.L_x_43:
[----:B0----5:R-:W-:Y:S01]  /*2fa0*/  HADD2.F32 R14, -RZ, R72.H0_H0 ;  /* 0x20000048ff0e7230 */ /* 0x021fe20000004100 */
        /* <DEDUP_REMOVED lines=8> */
.L_x_46:
[----:B------:R-:W-:Y:S05]  /*3030*/  BSYNC B1 ;  /* 0x0000000000017941 */ /* 0x000fea0003800000 */
.L_x_45:
        /* <DEDUP_REMOVED lines=10> */
.L_x_48:
[----:B------:R-:W-:Y:S05]  /*30e0*/  BSYNC B1 ;  /* 0x0000000000017941 */ /* 0x000fea0003800000 */
.L_x_47:
[----:B0----5:R-:W-:Y:S01]  /*30f0*/  HADD2.F32 R14, -RZ, R72.H0_H0 ;  /* 0x20000048ff0e7230 */ /* 0x021fe20000004100 */
        /* <DEDUP_REMOVED lines=9> */
.L_x_50:
[----:B------:R-:W-:Y:S05]  /*3190*/  BSYNC B1 ;  /* 0x0000000000017941 */ /* 0x000fea0003800000 */
.L_x_49:
        /* <DEDUP_REMOVED lines=9> */
.L_x_52:
[----:B------:R-:W-:Y:S05]  /*3230*/  BSYNC B1 ;  /* 0x0000000000017941 */ /* 0x000fea0003800000 */
.L_x_51:
        /* <DEDUP_REMOVED lines=9> */
.L_x_54:
[----:B------:R-:W-:Y:S05]  /*32d0*/  BSYNC B1 ;  /* 0x0000000000017941 */ /* 0x000fea0003800000 */
.L_x_53:
        /* <DEDUP_REMOVED lines=10> */
.L_x_56:
[----:B------:R-:W-:Y:S05]  /*3380*/  BSYNC B1 ;  /* 0x0000000000017941 */ /* 0x000fea0003800000 */
.L_x_55:
        /* <DEDUP_REMOVED lines=10> */
.L_x_58:
[----:B------:R-:W-:Y:S05]  /*3430*/  BSYNC B1 ;  /* 0x0000000000017941 */ /* 0x000fea0003800000 */
.L_x_57:
        /* <DEDUP_REMOVED lines=9> */
.L_x_60:
[----:B------:R-:W-:Y:S05]  /*34d0*/  BSYNC B1 ;  /* 0x0000000000017941 */ /* 0x000fea0003800000 */
.L_x_59:
        /* <DEDUP_REMOVED lines=9> */
.L_x_62:
[----:B------:R-:W-:Y:S05]  /*3570*/  BSYNC B1 ;  /* 0x0000000000017941 */ /* 0x000fea0003800000 */
.L_x_61:
        /* <DEDUP_REMOVED lines=10> */
.L_x_64:
[----:B------:R-:W-:Y:S05]  /*3620*/  BSYNC B1 ;  /* 0x0000000000017941 */ /* 0x000fea0003800000 */
.L_x_63:
        /* <DEDUP_REMOVED lines=10> */
.L_x_66:
[----:B------:R-:W-:Y:S05]  /*36d0*/  BSYNC B1 ;  /* 0x0000000000017941 */ /* 0x000fea0003800000 */
.L_x_65:
        /* <DEDUP_REMOVED lines=9> */
.L_x_68:
[----:B------:R-:W-:Y:S05]  /*3770*/  BSYNC B1 ;  /* 0x0000000000017941 */ /* 0x000fea0003800000 */
.L_x_67:
        /* <DEDUP_REMOVED lines=9> */
.L_x_70:
[----:B------:R-:W-:Y:S05]  /*3810*/  BSYNC B1 ;  /* 0x0000000000017941 */ /* 0x000fea0003800000 */
.L_x_69:
        /* <DEDUP_REMOVED lines=10> */
.L_x_72:
[----:B------:R-:W-:Y:S05]  /*38c0*/  BSYNC B1 ;  /* 0x0000000000017941 */ /* 0x000fea0003800000 */
.L_x_71:
        /* <DEDUP_REMOVED lines=10> */
.L_x_74:
[----:B------:R-:W-:Y:S05]  /*3970*/  BSYNC B1 ;  /* 0x0000000000017941 */ /* 0x000fea0003800000 */
.L_x_73:
        /* <DEDUP_REMOVED lines=9> */
.L_x_76:
[----:B------:R-:W-:Y:S05]  /*3a10*/  BSYNC B1 ;  /* 0x0000000000017941 */ /* 0x000fea0003800000 */
.L_x_75:
        /* <DEDUP_REMOVED lines=9> */
.L_x_78:
[----:B------:R-:W-:Y:S05]  /*3ab0*/  BSYNC B1 ;  /* 0x0000000000017941 */ /* 0x000fea0003800000 */
.L_x_77:
        /* <DEDUP_REMOVED lines=10> */
.L_x_80:
[----:B------:R-:W-:Y:S05]  /*3b60*/  BSYNC B1 ;  /* 0x0000000000017941 */ /* 0x000fea0003800000 */
.L_x_79:
        /* <DEDUP_REMOVED lines=10> */
.L_x_82:
[----:B------:R-:W-:Y:S05]  /*3c10*/  BSYNC B1 ;  /* 0x0000000000017941 */ /* 0x000fea0003800000 */
.L_x_81:
        /* <DEDUP_REMOVED lines=9> */
.L_x_84:
[----:B------:R-:W-:Y:S05]  /*3cb0*/  BSYNC B1 ;  /* 0x0000000000017941 */ /* 0x000fea0003800000 */
.L_x_83:
        /* <DEDUP_REMOVED lines=9> */
.L_x_86:
[----:B------:R-:W-:Y:S05]  /*3d50*/  BSYNC B1 ;  /* 0x0000000000017941 */ /* 0x000fea0003800000 */
.L_x_85:
        /* <DEDUP_REMOVED lines=10> */
.L_x_88:
[----:B------:R-:W-:Y:S05]  /*3e00*/  BSYNC B1 ;  /* 0x0000000000017941 */ /* 0x000fea0003800000 */
.L_x_87:
        /* <DEDUP_REMOVED lines=10> */
.L_x_90:
[----:B------:R-:W-:Y:S05]  /*3eb0*/  BSYNC B1 ;  /* 0x0000000000017941 */ /* 0x000fea0003800000 */
.L_x_89:
        /* <DEDUP_REMOVED lines=9> */
.L_x_92:
[----:B------:R-:W-:Y:S05]  /*3f50*/  BSYNC B1 ;  /* 0x0000000000017941 */ /* 0x000fea0003800000 */
.L_x_91:
        /* <DEDUP_REMOVED lines=9> */
.L_x_94:
[----:B------:R-:W-:Y:S05]  /*3ff0*/  BSYNC B1 ;  /* 0x0000000000017941 */ /* 0x000fea0003800000 */
.L_x_93:
        /* <DEDUP_REMOVED lines=10> */
.L_x_96:
[----:B------:R-:W-:Y:S05]  /*40a0*/  BSYNC B1 ;  /* 0x0000000000017941 */ /* 0x000fea0003800000 */
.L_x_95:
        /* <DEDUP_REMOVED lines=10> */
.L_x_98:
[----:B------:R-:W-:Y:S05]  /*4150*/  BSYNC B1 ;  /* 0x0000000000017941 */ /* 0x000fea0003800000 */
.L_x_97:
        /* <DEDUP_REMOVED lines=9> */
.L_x_100:
[----:B------:R-:W-:Y:S05]  /*41f0*/  BSYNC B1 ;  /* 0x0000000000017941 */ /* 0x000fea0003800000 */
.L_x_99:
        /* <DEDUP_REMOVED lines=9> */
.L_x_102:
[----:B------:R-:W-:Y:S05]  /*4290*/  BSYNC B1 ;  /* 0x0000000000017941 */ /* 0x000fea0003800000 */
.L_x_101:
        /* <DEDUP_REMOVED lines=10> */
.L_x_104:
[----:B------:R-:W-:Y:S05]  /*4340*/  BSYNC B1 ;  /* 0x0000000000017941 */ /* 0x000fea0003800000 */
.L_x_103:
        /* <DEDUP_REMOVED lines=10> */
.L_x_106:
[----:B------:R-:W-:Y:S05]  /*43f0*/  BSYNC B1 ;  /* 0x0000000000017941 */ /* 0x000fea0003800000 */
.L_x_105:
        /* <DEDUP_REMOVED lines=9> */
.L_x_108:
[----:B------:R-:W-:Y:S05]  /*4490*/  BSYNC B1 ;  /* 0x0000000000017941 */ /* 0x000fea0003800000 */
.L_x_107:
        /* <DEDUP_REMOVED lines=9> */
.L_x_110:
[----:B------:R-:W-:Y:S05]  /*4530*/  BSYNC B1 ;  /* 0x0000000000017941 */ /* 0x000fea0003800000 */
.L_x_109:
        /* <DEDUP_REMOVED lines=10> */
.L_x_112:
[----:B------:R-:W-:Y:S05]  /*45e0*/  BSYNC B1 ;  /* 0x0000000000017941 */ /* 0x000fea0003800000 */
.L_x_111:
        /* <DEDUP_REMOVED lines=10> */
.L_x_114:
[----:B------:R-:W-:Y:S05]  /*4690*/  BSYNC B1 ;  /* 0x0000000000017941 */ /* 0x000fea0003800000 */
.L_x_113:
        /* <DEDUP_REMOVED lines=9> */
.L_x_116:
[----:B------:R-:W-:Y:S05]  /*4730*/  BSYNC B1 ;  /* 0x0000000000017941 */ /* 0x000fea0003800000 */
.L_x_115:
        /* <DEDUP_REMOVED lines=9> */
.L_x_118:
[----:B------:R-:W-:Y:S05]  /*47d0*/  BSYNC B1 ;  /* 0x0000000000017941 */ /* 0x000fea0003800000 */
.L_x_117:
        /* <DEDUP_REMOVED lines=10> */
.L_x_120:
[----:B------:R-:W-:Y:S05]  /*4880*/  BSYNC B1 ;  /* 0x0000000000017941 */ /* 0x000fea0003800000 */
.L_x_119:
        /* <DEDUP_REMOVED lines=10> */
.L_x_122:
[----:B------:R-:W-:Y:S05]  /*4930*/  BSYNC B1 ;  /* 0x0000000000017941 */ /* 0x000fea0003800000 */
.L_x_121:
        /* <DEDUP_REMOVED lines=9> */
.L_x_124:
[----:B------:R-:W-:Y:S05]  /*49d0*/  BSYNC B1 ;  /* 0x0000000000017941 */ /* 0x000fea0003800000 */
.L_x_123:
        /* <DEDUP_REMOVED lines=9> */
.L_x_126:
[----:B------:R-:W-:Y:S05]  /*4a70*/  BSYNC B1 ;  /* 0x0000000000017941 */ /* 0x000fea0003800000 */
.L_x_125:
        /* <DEDUP_REMOVED lines=10> */
.L_x_128:
[----:B------:R-:W-:Y:S05]  /*4b20*/  BSYNC B1 ;  /* 0x0000000000017941 */ /* 0x000fea0003800000 */
.L_x_127:
        /* <DEDUP_REMOVED lines=10> */
.L_x_130:
[----:B------:R-:W-:Y:S05]  /*4bd0*/  BSYNC B1 ;  /* 0x0000000000017941 */ /* 0x000fea0003800000 */
.L_x_129:
        /* <DEDUP_REMOVED lines=9> */
.L_x_132:
[----:B------:R-:W-:Y:S05]  /*4c70*/  BSYNC B1 ;  /* 0x0000000000017941 */ /* 0x000fea0003800000 */
.L_x_131:
        /* <DEDUP_REMOVED lines=9> */
.L_x_134:
[----:B------:R-:W-:Y:S05]  /*4d10*/  BSYNC B1 ;  /* 0x0000000000017941 */ /* 0x000fea0003800000 */
.L_x_133:
        /* <DEDUP_REMOVED lines=10> */
.L_x_136:
[----:B------:R-:W-:Y:S05]  /*4dc0*/  BSYNC B1 ;  /* 0x0000000000017941 */ /* 0x000fea0003800000 */
.L_x_135:
[----:B0----5:R-:W-:Y:S01]  /*4dd0*/  HADD2.F32 R14, -RZ, R72.H0_H0 ;  /* 0x20000048ff0e7230 */ /* 0x021fe20000004100 */
[----:B------:R-:W-:Y:S01]  /*4de0*/  ISETP.GT.AND P0, PT, R4, 0x69, PT ;  /* 0x000000690400780c */ /* 0x000fe20003f04270 */
[----:B------:R-:W-:Y:S01]  /*4df0*/  @P2 IMAD.MOV.U32 R4, RZ, RZ, R10 ;  /* 0x000000ffff042224 */ /* 0x000fe200078e000a */
[----:B------:R-:W-:Y:S02]  /*4e00*/  BSSY B1, `(.L_x_137) ;  /* 0x000000a000017945 */ /* 0x000fe40003800000 */
[----:B------:R-:W-:Y:S01]  /*4e10*/  FMUL R5, R14, R81 ;  /* 0x000000510e057220 */ /* 0x000fe20000400000 */
[----:B------:R-:W-:-:S03]  /*4e20*/  ISETP.GT.AND P3, PT, R3, RZ, P0 ;  /* 0x000000ff0300720c */ /* 0x000fc60000764270 */
[----:B------:R-:W-:-:S05]  /*4e30*/  FFMA R5, R28, R80, R5 ;  /* 0x000000501c057223 */ /* 0x000fca0000000005 */
[----:B------:R-:W-:-:S04]  /*4e40*/  F2FP.F16.F32.PACK_AB R5, RZ, R5 ;  /* 0x00000005ff05723e */ /* 0x000fc800000000ff */
[----:B------:R-:W-:Y:S01]  /*4e50*/  PRMT R14, R5, 0x7610, R14 ;  /* 0x00007610050e7816 */ /* 0x000fe2000000000e */
[----:B------:R-:W-:-:S05]  /*4e60*/  @P2 IMAD.MOV.U32 R5, RZ, RZ, R11 ;  /* 0x000000ffff052224 */ /* 0x000fca00078e000b */
[----:B------:R0:W-:Y:S01]  /*4e70*/  @P2 STG.E.U16 desc[UR36][R4.64+0xd0], R14 ;  /* 0x0000d00e04002986 */ /* 0x0001e2000c101524 */
[----:B------:R-:W-:Y:S05]  /*4e80*/  @!P3 BRA `(.L_x_138) ;  /* 0x000000000004b947 */ /* 0x000fea0003800000 */
[----:B------:R0:W5:Y:S02]  /*4e90*/  LDG.E.LTC128B.U16 R72, desc[UR36][R8.64+0xd2] ;  /* 0x0000d22408487981 */ /* 0x000164000c1e1520 */
.L_x_138:
[----:B------:R-:W-:Y:S05]  /*4ea0*/  BSYNC B1 ;  /* 0x0000000000017941 */ /* 0x000fea0003800000 */
.L_x_137:
        /* <DEDUP_REMOVED lines=9> */
.L_x_140:
[----:B------:R-:W-:Y:S05]  /*4f40*/  BSYNC B1 ;  /* 0x0000000000017941 */ /* 0x000fea0003800000 */
.L_x_139:
[----:B0----5:R-:W-:Y:S01]  /*4f50*/  HADD2.F32 R4, -RZ, R72.H0_H0 ;  /* 0x20000048ff047230 */ /* 0x021fe20000004100 */
[----:B------:R-:W-:Y:S01]  /*4f60*/  ISETP.GT.AND P0, PT, R3, 0x8, P0 ;  /* 0x000000080300780c */ /* 0x000fe20000704270 */
[----:B------:R-:W-:Y:S03]  /*4f70*/  BSSY B1, `(.L_x_141) ;  /* 0x000000a000017945 */ /* 0x000fe60003800000 */
[----:B------:R-:W-:Y:S01]  /*4f80*/  FMUL R5, R4, R81 ;  /* 0x0000005104057220 */ /* 0x000fe20000400000 */
[----:B------:R-:W-:-:S03]  /*4f90*/  @P1 IMAD.MOV.U32 R4, RZ, RZ, R12 ;  /* 0x000000ffff041224 */ /* 0x000fc600078e000c */
[----:B------:R-:W-:-:S05]  /*4fa0*/  FFMA R5, R30, R80, R5 ;  /* 0x000000501e057223 */ /* 0x000fca0000000005 */
[----:B------:R-:W-:-:S04]  /*4fb0*/  F2FP.F16.F32.PACK_AB R5, RZ, R5 ;  /* 0x00000005ff05723e */ /* 0x000fc800000000ff */
[----:B-1-34-:R-:W-:Y:S01]  /*4fc0*/  PRMT R8, R5, 0x7610, R8 ;  /* 0x0000761005087816 */ /* 0x01afe20000000008 */
[----:B------:R-:W-:-:S05]  /*4fd0*/  @P1 IMAD.MOV.U32 R5, RZ, RZ, R13 ;  /* 0x000000ffff051224 */ /* 0x000fca00078e000d */
[----:B------:R0:W-:Y:S01]  /*4fe0*/  @P1 STG.E.U16 desc[UR36][R4.64+0xd0], R8 ;  /* 0x0000d00804001986 */ /* 0x0001e2000c101524 */
[----:B------:R-:W-:Y:S05]  /*4ff0*/  @!P0 BRA `(.L_x_142) ;  /* 0x0000000000048947 */ /* 0x000fea0003800000 */
[----:B------:R1:W5:Y:S02]  /*5000*/  LDG.E.LTC128B.U16 R72, desc[UR36][R6.64+0xd2] ;  /* 0x0000d22406487981 */ /* 0x000364000c1e1520 */
.L_x_142:
[----:B------:R-:W-:Y:S05]  /*5010*/  BSYNC B1 ;  /* 0x0000000000017941 */ /* 0x000fea0003800000 */
.L_x_141:
[----:B------:R-:W-:Y:S05]  /*5020*/  @!P0 BRA `(.L_x_143) ;  /* 0x0000001000588947 */ /* 0x000fea0003800000 */
[----:B-----5:R-:W-:-:S05]  /*5030*/  HADD2.F32 R72, -RZ, R72.H0_H0 ;  /* 0x20000048ff487230 */ /* 0x020fca0000004100 */
[----:B------:R-:W-:-:S04]  /*5040*/  FMUL R72, R72, R81 ;  /* 0x0000005148487220 */ /* 0x000fc80000400000 */
[----:B------:R-:W-:-:S05]  /*5050*/  FFMA R72, R31, R80, R72 ;  /* 0x000000501f487223 */ /* 0x000fca0000000048 */
[----:B------:R-:W-:-:S05]  /*5060*/  F2FP.F16.F32.PACK_AB R72, RZ, R72 ;  /* 0x00000048ff48723e */ /* 0x000fca00000000ff */
[----:B------:R3:W-:Y:S01]  /*5070*/  STG.E.U16 desc[UR36][R12.64+0xd2], R72 ;  /* 0x0000d2480c007986 */ /* 0x0007e2000c101524 */
[----:B------:R-:W-:Y:S05]  /*5080*/  BRA `(.L_x_143) ;  /* 0x0000001000407947 */ /* 0x000fea0003800000 */
.L_x_34:
[----:B------:R-:W-:Y:S01]  /*5090*/  ULDC.64 UR4, c[0x0][0x5c0] ;  /* 0x0001700000047ab9 */ /* 0x000fe20000000a00 */
[----:B------:R-:W-:Y:S01]  /*50a0*/  ISETP.GT.AND P3, PT, R4, 0x1, PT ;  /* 0x000000010400780c */ /* 0x000fe20003f64270 */
[-C--:B------:R-:W-:Y:S01]  /*50b0*/  FMUL R72, R72, R80.reuse ;  /* 0x0000005048487220 */ /* 0x080fe20000400000 */
[----:B------:R-:W-:Y:S01]  /*50c0*/  LEA R8, P0, R86, UR4, 0x1 ;  /* 0x0000000456087c11 */ /* 0x000fe2000f8008ff */
[-C--:B------:R-:W-:Y:S01]  /*50d0*/  FMUL R73, R73, R80.reuse ;  /* 0x0000005049497220 */ /* 0x080fe20000400000 */
[----:B------:R-:W-:Y:S01]  /*50e0*/  SHF.L.U64.HI R7, R6, 0x4, R7 ;  /* 0x0000000406077819 */ /* 0x000fe20000010207 */
[-C--:B------:R-:W-:Y:S01]  /*50f0*/  FMUL R74, R74, R80.reuse ;  /* 0x000000504a4a7220 */ /* 0x080fe20000400000 */
[----:B------:R-:W-:Y:S01]  /*5100*/  LEA.HI.X R9, R86, UR5, R99, 0x1, P0 ;  /* 0x0000000556097c11 */ /* 0x000fe200080f0c63 */
[-C--:B------:R-:W-:Y:S01]  /*5110*/  FMUL R75, R75, R80.reuse ;  /* 0x000000504b4b7220 */ /* 0x080fe20000400000 */
[----:B------:R-:W-:Y:S01]  /*5120*/  ISETP.GT.AND P0, PT, R3, RZ, P3 ;  /* 0x000000ff0300720c */ /* 0x000fe20001f04270 */
[----:B------:R-:W-:Y:S01]  /*5130*/  FMUL R76, R76, R80 ;  /* 0x000000504c4c7220 */ /* 0x000fe20000400000 */
[----:B------:R-:W-:Y:S01]  /*5140*/  F2FP.F16.F32.PACK_AB R72, RZ, R72 ;  /* 0x00000048ff48723e */ /* 0x000fe200000000ff */
[-C--:B------:R-:W-:Y:S01]  /*5150*/  FMUL R77, R77, R80.reuse ;  /* 0x000000504d4d7220 */ /* 0x080fe20000400000 */
[----:B------:R-:W-:Y:S01]  /*5160*/  F2FP.F16.F32.PACK_AB R73, RZ, R73 ;  /* 0x00000049ff49723e */ /* 0x000fe200000000ff */
[----:B------:R-:W-:Y:S01]  /*5170*/  FMUL R78, R78, R80 ;  /* 0x000000504e4e7220 */ /* 0x000fe20000400000 */
[----:B------:R-:W-:Y:S01]  /*5180*/  ISETP.GT.AND P1, PT, R3, 0x8, P1 ;  /* 0x000000080300780c */ /* 0x000fe20000f24270 */
[----:B------:R-:W-:Y:S01]  /*5190*/  @P2 STG.E.U16 desc[UR36][R8.64], R72 ;  /* 0x0000004808002986 */ /* 0x000fe2000c101524 */
[----:B------:R-:W-:Y:S01]  /*51a0*/  LEA R6, P4, R6, R8, 0x4 ;  /* 0x0000000806067211 */ /* 0x000fe200078820ff */
[-C--:B------:R-:W-:Y:S01]  /*51b0*/  FMUL R79, R79, R80.reuse ;  /* 0x000000504f4f7220 */ /* 0x080fe20000400000 */
[----:B------:R-:W-:Y:S01]  /*51c0*/  ISETP.GT.AND P2, PT, R4, 0x8, PT ;  /* 0x000000080400780c */ /* 0x000fe20003f44270 */
[-C--:B------:R-:W-:Y:S01]  /*51d0*/  FMUL R64, R64, R80.reuse ;  /* 0x0000005040407220 */ /* 0x080fe20000400000 */
[----:B------:R-:W-:Y:S01]  /*51e0*/  ISETP.GT.AND P3, PT, R3, 0x8, P3 ;  /* 0x000000080300780c */ /* 0x000fe20001f64270 */
[----:B------:R-:W-:Y:S01]  /*51f0*/  @P0 STG.E.U16 desc[UR36][R8.64+0x2], R73 ;  /* 0x0000024908000986 */ /* 0x000fe2000c101524 */
[----:B------:R-:W-:Y:S01]  /*5200*/  ISETP.GT.AND P0, PT, R4, 0x9, PT ;  /* 0x000000090400780c */ /* 0x000fe20003f04270 */
[----:B------:R-:W-:Y:S01]  /*5210*/  IMAD.X R7, R7, 0x1, R9, P4 ;  /* 0x0000000107077824 */ /* 0x000fe200020e0609 */
[----:B------:R-:W-:Y:S01]  /*5220*/  ISETP.GT.AND P5, PT, R3, RZ, P2 ;  /* 0x000000ff0300720c */ /* 0x000fe200017a4270 */
[-C--:B------:R-:W-:Y:S01]  /*5230*/  FMUL R65, R65, R80.reuse ;  /* 0x0000005041417220 */ /* 0x080fe20000400000 */
[----:B------:R-:W-:Y:S01]  /*5240*/  ISETP.GT.AND P4, PT, R3, RZ, P0 ;  /* 0x000000ff0300720c */ /* 0x000fe20000784270 */
[----:B------:R-:W-:Y:S01]  /*5250*/  FMUL R66, R66, R80 ;  /* 0x0000005042427220 */ /* 0x000fe20000400000 */
[----:B------:R-:W-:Y:S01]  /*5260*/  F2FP.F16.F32.PACK_AB R74, RZ, R74 ;  /* 0x0000004aff4a723e */ /* 0x000fe200000000ff */
[-C--:B------:R-:W-:Y:S01]  /*5270*/  FMUL R67, R67, R80.reuse ;  /* 0x0000005043437220 */ /* 0x080fe20000400000 */
[----:B------:R-:W-:Y:S01]  /*5280*/  F2FP.F16.F32.PACK_AB R75, RZ, R75 ;  /* 0x0000004bff4b723e */ /* 0x000fe200000000ff */
[----:B------:R-:W-:Y:S01]  /*5290*/  FMUL R68, R68, R80 ;  /* 0x0000005044447220 */ /* 0x000fe20000400000 */
[----:B------:R-:W-:Y:S01]  /*52a0*/  F2FP.F16.F32.PACK_AB R76, RZ, R76 ;  /* 0x0000004cff4c723e */ /* 0x000fe200000000ff */
[----:B------:R-:W-:Y:S01]  /*52b0*/  @P1 STG.E.U16 desc[UR36][R6.64], R74 ;  /* 0x0000004a06001986 */ /* 0x000fe2000c101524 */
[----:B------:R-:W-:Y:S01]  /*52c0*/  F2FP.F16.F32.PACK_AB R77, RZ, R77 ;  /* 0x0000004dff4d723e */ /* 0x000fe200000000ff */
[-C--:B------:R-:W-:Y:S01]  /*52d0*/  FMUL R69, R69, R80.reuse ;  /* 0x0000005045457220 */ /* 0x080fe20000400000 */
[C---:B------:R-:W-:Y:S01]  /*52e0*/  ISETP.GT.AND P2, PT, R3.reuse, 0x8, P2 ;  /* 0x000000080300780c */ /* 0x040fe20001744270 */
[----:B------:R-:W-:Y:S01]  /*52f0*/  @P3 STG.E.U16 desc[UR36][R6.64+0x2], R75 ;  /* 0x0000024b06003986 */ /* 0x000fe2000c101524 */
[----:B------:R-:W-:Y:S01]  /*5300*/  ISETP.GT.AND P1, PT, R4, 0x10, PT ;  /* 0x000000100400780c */ /* 0x000fe20003f24270 */
[-C--:B------:R-:W-:Y:S01]  /*5310*/  FMUL R70, R70, R80.reuse ;  /* 0x0000005046467220 */ /* 0x080fe20000400000 */
[----:B------:R-:W-:Y:S01]  /*5320*/  ISETP.GT.AND P3, PT, R3, 0x8, P0 ;  /* 0x000000080300780c */ /* 0x000fe20000764270 */
[----:B------:R-:W-:Y:S01]  /*5330*/  @P5 STG.E.U16 desc[UR36][R8.64+0x10], R76 ;  /* 0x0000104c08005986 */ /* 0x000fe2000c101524 */
[----:B------:R-:W-:Y:S01]  /*5340*/  ISETP.GT.AND P0, PT, R4, 0x11, PT ;  /* 0x000000110400780c */ /* 0x000fe20003f04270 */
[-C--:B------:R-:W-:Y:S01]  /*5350*/  FMUL R71, R71, R80.reuse ;  /* 0x0000005047477220 */ /* 0x080fe20000400000 */
[C---:B------:R-:W-:Y:S01]  /*5360*/  ISETP.GT.AND P5, PT, R3.reuse, RZ, P1 ;  /* 0x000000ff0300720c */ /* 0x040fe20000fa4270 */
[----:B------:R-:W-:Y:S01]  /*5370*/  @P4 STG.E.U16 desc[UR36][R8.64+0x12], R77 ;  /* 0x0000124d08004986 */ /* 0x000fe2000c101524 */
        /* <DEDUP_REMOVED lines=129> */
[----:B------:R-:W-:Y:S01]  /*5b90*/  FMUL R31, R31, R80 ;  /* 0x000000501f1f7220 */ /* 0x000fe20000400000 */
[----:B------:R-:W-:Y:S01]  /*5ba0*/  ISETP.GT.AND P1, PT, R3, 0x8, P2 ;  /* 0x000000080300780c */ /* 0x000fe20001724270 */
[----:B------:R-:W-:Y:S01]  /*5bb0*/  @P3 STG.E.U16 desc[UR36][R6.64+0x72], R55 ;  /* 0x0000723706003986 */ /* 0x000fe2000c101524 */
[----:B------:R-:W-:-:S02]  /*5bc0*/  ISETP.GT.AND P2, PT, R4, 0x48, PT ;  /* 0x000000480400780c */ /* 0x000fc40003f44270 */
[C---:B------:R-:W-:Y:S01]  /*5bd0*/  ISETP.GT.AND P3, PT, R3.reuse, 0x8, P0 ;  /* 0x000000080300780c */ /* 0x040fe20000764270 */
[----:B------:R-:W-:Y:S01]  /*5be0*/  @P5 STG.E.U16 desc[UR36][R8.64+0x80], R40 ;  /* 0x0000802808005986 */ /* 0x000fe2000c101524 */
[----:B------:R-:W-:Y:S02]  /*5bf0*/  ISETP.GT.AND P0, PT, R4, 0x49, PT ;  /* 0x000000490400780c */ /* 0x000fe40003f04270 */
[C---:B------:R-:W-:Y:S01]  /*5c00*/  ISETP.GT.AND P5, PT, R3.reuse, RZ, P2 ;  /* 0x000000ff0300720c */ /* 0x040fe200017a4270 */
[----:B------:R-:W-:Y:S01]  /*5c10*/  @P4 STG.E.U16 desc[UR36][R8.64+0x82], R41 ;  /* 0x0000822908004986 */ /* 0x000fe2000c101524 */
[----:B------:R-:W-:Y:S02]  /*5c20*/  ISETP.GT.AND P4, PT, R3, RZ, P0 ;  /* 0x000000ff0300720c */ /* 0x000fe40000784270 */
[----:B------:R-:W-:Y:S02]  /*5c30*/  F2FP.F16.F32.PACK_AB R42, RZ, R42 ;  /* 0x0000002aff2a723e */ /* 0x000fe400000000ff */
[----:B------:R-:W-:-:S02]  /*5c40*/  F2FP.F16.F32.PACK_AB R43, RZ, R43 ;  /* 0x0000002bff2b723e */ /* 0x000fc400000000ff */
[----:B------:R-:W-:Y:S01]  /*5c50*/  F2FP.F16.F32.PACK_AB R44, RZ, R44 ;  /* 0x0000002cff2c723e */ /* 0x000fe200000000ff */
[----:B------:R-:W-:Y:S01]  /*5c60*/  @P1 STG.E.U16 desc[UR36][R6.64+0x80], R42 ;  /* 0x0000802a06001986 */ /* 0x000fe2000c101524 */
[----:B------:R-:W-:Y:S02]  /*5c70*/  F2FP.F16.F32.PACK_AB R45, RZ, R45 ;  /* 0x0000002dff2d723e */ /* 0x000fe400000000ff */
[C---:B------:R-:W-:Y:S01]  /*5c80*/  ISETP.GT.AND P1, PT, R4.reuse, 0x51, PT ;  /* 0x000000510400780c */ /* 0x040fe20003f24270 */
[----:B------:R-:W-:Y:S01]  /*5c90*/  @P3 STG.E.U16 desc[UR36][R6.64+0x82], R43 ;  /* 0x0000822b06003986 */ /* 0x000fe2000c101524 */
[----:B------:R-:W-:Y:S02]  /*5ca0*/  ISETP.GT.AND P3, PT, R4, 0x50, PT ;  /* 0x000000500400780c */ /* 0x000fe40003f64270 */
[C---:B------:R-:W-:Y:S01]  /*5cb0*/  ISETP.GT.AND P2, PT, R3.reuse, 0x8, P2 ;  /* 0x000000080300780c */ /* 0x040fe20001744270 */
[----:B------:R-:W-:Y:S01]  /*5cc0*/  @P5 STG.E.U16 desc[UR36][R8.64+0x90], R44 ;  /* 0x0000902c08005986 */ /* 0x000fe2000c101524 */
[----:B------:R-:W-:-:S02]  /*5cd0*/  ISETP.GT.AND P0, PT, R3, 0x8, P0 ;  /* 0x000000080300780c */ /* 0x000fc40000704270 */
[C---:B------:R-:W-:Y:S01]  /*5ce0*/  ISETP.GT.AND P5, PT, R3.reuse, RZ, P3 ;  /* 0x000000ff0300720c */ /* 0x040fe20001fa4270 */
[----:B------:R-:W-:Y:S01]  /*5cf0*/  @P4 STG.E.U16 desc[UR36][R8.64+0x92], R45 ;  /* 0x0000922d08004986 */ /* 0x000fe2000c101524 */
[----:B------:R-:W-:Y:S02]  /*5d00*/  ISETP.GT.AND P4, PT, R3, RZ, P1 ;  /* 0x000000ff0300720c */ /* 0x000fe40000f84270 */
[----:B------:R-:W-:Y:S02]  /*5d10*/  F2FP.F16.F32.PACK_AB R46, RZ, R46 ;  /* 0x0000002eff2e723e */ /* 0x000fe400000000ff */
[----:B------:R-:W-:Y:S02]  /*5d20*/  F2FP.F16.F32.PACK_AB R47, RZ, R47 ;  /* 0x0000002fff2f723e */ /* 0x000fe400000000ff */
[----:B------:R-:W-:Y:S01]  /*5d30*/  F2FP.F16.F32.PACK_AB R32, RZ, R32 ;  /* 0x00000020ff20723e */ /* 0x000fe200000000ff */
[----:B------:R-:W-:Y:S01]  /*5d40*/  @P2 STG.E.U16 desc[UR36][R6.64+0x90], R46 ;  /* 0x0000902e06002986 */ /* 0x000fe2000c101524 */
[----:B------:R-:W-:-:S02]  /*5d50*/  F2FP.F16.F32.PACK_AB R33, RZ, R33 ;  /* 0x00000021ff21723e */ /* 0x000fc400000000ff */
[----:B------:R-:W-:Y:S01]  /*5d60*/  F2FP.F16.F32.PACK_AB R34, RZ, R34 ;  /* 0x00000022ff22723e */ /* 0x000fe200000000ff */
[----:B------:R-:W-:Y:S01]  /*5d70*/  @P0 STG.E.U16 desc[UR36][R6.64+0x92], R47 ;  /* 0x0000922f06000986 */ /* 0x000fe2000c101524 */
[C---:B------:R-:W-:Y:S02]  /*5d80*/  ISETP.GT.AND P0, PT, R3.reuse, 0x8, P3 ;  /* 0x000000080300780c */ /* 0x040fe40001f04270 */
[----:B------:R-:W-:Y:S01]  /*5d90*/  F2FP.F16.F32.PACK_AB R35, RZ, R35 ;  /* 0x00000023ff23723e */ /* 0x000fe200000000ff */
[----:B------:R-:W-:Y:S01]  /*5da0*/  @P5 STG.E.U16 desc[UR36][R8.64+0xa0], R32 ;  /* 0x0000a02008005986 */ /* 0x000fe2000c101524 */
[----:B------:R-:W-:Y:S02]  /*5db0*/  ISETP.GT.AND P5, PT, R3, 0x8, P1 ;  /* 0x000000080300780c */ /* 0x000fe40000fa4270 */
[C---:B------:R-:W-:Y:S01]  /*5dc0*/  ISETP.GT.AND P1, PT, R4.reuse, 0x59, PT ;  /* 0x000000590400780c */ /* 0x040fe20003f24270 */
[----:B------:R-:W-:Y:S01]  /*5dd0*/  @P4 STG.E.U16 desc[UR36][R8.64+0xa2], R33 ;  /* 0x0000a22108004986 */ /* 0x000fe2000c101524 */
[----:B------:R-:W-:-:S02]  /*5de0*/  ISETP.GT.AND P4, PT, R4, 0x58, PT ;  /* 0x000000580400780c */ /* 0x000fc40003f84270 */
[C---:B------:R-:W-:Y:S02]  /*5df0*/  ISETP.GT.AND P3, PT, R3.reuse, RZ, P1 ;  /* 0x000000ff0300720c */ /* 0x040fe40000f64270 */
[C---:B------:R-:W-:Y:S01]  /*5e00*/  ISETP.GT.AND P2, PT, R3.reuse, RZ, P4 ;  /* 0x000000ff0300720c */ /* 0x040fe20002744270 */
[----:B------:R-:W-:Y:S01]  /*5e10*/  @P0 STG.E.U16 desc[UR36][R6.64+0xa0], R34 ;  /* 0x0000a02206000986 */ /* 0x000fe2000c101524 */
[C---:B------:R-:W-:Y:S02]  /*5e20*/  ISETP.GT.AND P4, PT, R3.reuse, 0x8, P4 ;  /* 0x000000080300780c */ /* 0x040fe40002784270 */
[----:B------:R-:W-:Y:S01]  /*5e30*/  F2FP.F16.F32.PACK_AB R36, RZ, R36 ;  /* 0x00000024ff24723e */ /* 0x000fe200000000ff */
[----:B------:R-:W-:Y:S01]  /*5e40*/  @P5 STG.E.U16 desc[UR36][R6.64+0xa2], R35 ;  /* 0x0000a22306005986 */ /* 0x000fe2000c101524 */
[----:B------:R-:W-:Y:S02]  /*5e50*/  F2FP.F16.F32.PACK_AB R37, RZ, R37 ;  /* 0x00000025ff25723e */ /* 0x000fe400000000ff */
[----:B------:R-:W-:-:S02]  /*5e60*/  ISETP.GT.AND P5, PT, R3, 0x8, P1 ;  /* 0x000000080300780c */ /* 0x000fc40000fa4270 */
[C---:B------:R-:W-:Y:S02]  /*5e70*/  ISETP.GT.AND P1, PT, R4.reuse, 0x68, PT ;  /* 0x000000680400780c */ /* 0x040fe40003f24270 */
[C---:B------:R-:W-:Y:S01]  /*5e80*/  ISETP.GT.AND P0, PT, R4.reuse, 0x69, PT ;  /* 0x000000690400780c */ /* 0x040fe20003f04270 */
[----:B------:R-:W-:Y:S01]  /*5e90*/  @P2 STG.E.U16 desc[UR36][R8.64+0xb0], R36 ;  /* 0x0000b02408002986 */ /* 0x000fe2000c101524 */
[C---:B------:R-:W-:Y:S01]  /*5ea0*/  ISETP.GT.AND P2, PT, R4.reuse, 0x61, PT ;  /* 0x000000610400780c */ /* 0x040fe20003f44270 */
[----:B------:R-:W-:Y:S01]  /*5eb0*/  @P4 IMAD.MOV.U32 R5, RZ, RZ, R7 ;  /* 0x000000ffff054224 */ /* 0x000fe200078e0007 */
[----:B------:R-:W-:Y:S01]  /*5ec0*/  F2FP.F16.F32.PACK_AB R38, RZ, R38 ;  /* 0x00000026ff26723e */ /* 0x000fe200000000ff */
[----:B------:R-:W-:Y:S01]  /*5ed0*/  @P3 STG.E.U16 desc[UR36][R8.64+0xb2], R37 ;  /* 0x0000b22508003986 */ /* 0x000fe2000c101524 */
[----:B------:R-:W-:Y:S01]  /*5ee0*/  ISETP.GT.AND P3, PT, R4, 0x60, PT ;  /* 0x000000600400780c */ /* 0x000fe20003f64270 */
[----:B------:R-:W-:Y:S01]  /*5ef0*/  @P4 IMAD.MOV.U32 R4, RZ, RZ, R6 ;  /* 0x000000ffff044224 */ /* 0x000fe200078e0006 */
[----:B------:R-:W-:-:S02]  /*5f00*/  F2FP.F16.F32.PACK_AB R39, RZ, R39 ;  /* 0x00000027ff27723e */ /* 0x000fc400000000ff */
[----:B------:R-:W-:Y:S02]  /*5f10*/  F2FP.F16.F32.PACK_AB R24, RZ, R24 ;  /* 0x00000018ff18723e */ /* 0x000fe400000000ff */
[----:B------:R0:W-:Y:S01]  /*5f20*/  @P4 STG.E.U16 desc[UR36][R4.64+0xb0], R38 ;  /* 0x0000b02604004986 */ /* 0x0001e2000c101524 */
[C---:B------:R-:W-:Y:S02]  /*5f30*/  ISETP.GT.AND P4, PT, R3.reuse, RZ, P2 ;  /* 0x000000ff0300720c */ /* 0x040fe40001784270 */
[----:B------:R-:W-:Y:S02]  /*5f40*/  F2FP.F16.F32.PACK_AB R25, RZ, R25 ;  /* 0x00000019ff19723e */ /* 0x000fe400000000ff */
[----:B------:R-:W-:Y:S02]  /*5f50*/  ISETP.GT.AND P2, PT, R3, 0x8, P2 ;  /* 0x000000080300780c */ /* 0x000fe40001744270 */
[----:B------:R-:W-:Y:S02]  /*5f60*/  F2FP.F16.F32.PACK_AB R26, RZ, R26 ;  /* 0x0000001aff1a723e */ /* 0x000fe400000000ff */
[----:B------:R-:W-:-:S02]  /*5f70*/  F2FP.F16.F32.PACK_AB R27, RZ, R27 ;  /* 0x0000001bff1b723e */ /* 0x000fc400000000ff */
[----:B------:R-:W-:Y:S01]  /*5f80*/  F2FP.F16.F32.PACK_AB R28, RZ, R28 ;  /* 0x0000001cff1c723e */ /* 0x000fe200000000ff */
[----:B0-----:R-:W-:Y:S01]  /*5f90*/  @P5 IMAD.MOV.U32 R4, RZ, RZ, R6 ;  /* 0x000000ffff045224 */ /* 0x001fe200078e0006 */
[----:B------:R-:W-:Y:S01]  /*5fa0*/  F2FP.F16.F32.PACK_AB R29, RZ, R29 ;  /* 0x0000001dff1d723e */ /* 0x000fe200000000ff */
[----:B------:R-:W-:Y:S01]  /*5fb0*/  @P5 IMAD.MOV.U32 R5, RZ, RZ, R7 ;  /* 0x000000ffff055224 */ /* 0x000fe200078e0007 */
[----:B------:R-:W-:Y:S02]  /*5fc0*/  F2FP.F16.F32.PACK_AB R30, RZ, R30 ;  /* 0x0000001eff1e723e */ /* 0x000fe400000000ff */
[----:B------:R-:W-:Y:S02]  /*5fd0*/  F2FP.F16.F32.PACK_AB R31, RZ, R31 ;  /* 0x0000001fff1f723e */ /* 0x000fe400000000ff */
[----:B------:R0:W-:Y:S01]  /*5fe0*/  @P5 STG.E.U16 desc[UR36][R4.64+0xb2], R39 ;  /* 0x0000b22704005986 */ /* 0x0001e2000c101524 */
[C---:B------:R-:W-:Y:S02]  /*5ff0*/  ISETP.GT.AND P5, PT, R3.reuse, RZ, P3 ;  /* 0x000000ff0300720c */ /* 0x040fe40001fa4270 */
[----:B------:R-:W-:-:S11]  /*6000*/  ISETP.GT.AND P3, PT, R3, 0x8, P3 ;  /* 0x000000080300780c */ /* 0x000fd60001f64270 */
[----:B0-----:R-:W-:Y:S02]  /*6010*/  @P5 IMAD.MOV.U32 R4, RZ, RZ, R8 ;  /* 0x000000ffff045224 */ /* 0x001fe400078e0008 */
[----:B------:R-:W-:-:S05]  /*6020*/  @P5 IMAD.MOV.U32 R5, RZ, RZ, R9 ;  /* 0x000000ffff055224 */ /* 0x000fca00078e0009 */
[----:B------:R0:W-:Y:S01]  /*6030*/  @P5 STG.E.U16 desc[UR36][R4.64+0xc0], R24 ;  /* 0x0000c01804005986 */ /* 0x0001e2000c101524 */
[C---:B------:R-:W-:Y:S02]  /*6040*/  ISETP.GT.AND P5, PT, R3.reuse, RZ, P0 ;  /* 0x000000ff0300720c */ /* 0x040fe400007a4270 */
[----:B------:R-:W-:Y:S01]  /*6050*/  ISETP.GT.AND P0, PT, R3, 0x8, P0 ;  /* 0x000000080300780c */ /* 0x000fe20000704270 */
[----:B0-----:R-:W-:Y:S02]  /*6060*/  @P4 IMAD.MOV.U32 R4, RZ, RZ, R8 ;  /* 0x000000ffff044224 */ /* 0x001fe400078e0008 */
[----:B------:R-:W-:-:S05]  /*6070*/  @P4 IMAD.MOV.U32 R5, RZ, RZ, R9 ;  /* 0x000000ffff054224 */ /* 0x000fca00078e0009 */
[----:B------:R0:W-:Y:S01]  /*6080*/  @P4 STG.E.U16 desc[UR36][R4.64+0xc2], R25 ;  /* 0x0000c21904004986 */ /* 0x0001e2000c101524 */
[C---:B------:R-:W-:Y:S02]  /*6090*/  ISETP.GT.AND P4, PT, R3.reuse, RZ, P1 ;  /* 0x000000ff0300720c */ /* 0x040fe40000f84270 */
[----:B------:R-:W-:Y:S01]  /*60a0*/  ISETP.GT.AND P1, PT, R3, 0x8, P1 ;  /* 0x000000080300780c */ /* 0x000fe20000f24270 */
[----:B0-----:R-:W-:Y:S02]  /*60b0*/  @P3 IMAD.MOV.U32 R4, RZ, RZ, R6 ;  /* 0x000000ffff043224 */ /* 0x001fe400078e0006 */
[----:B------:R-:W-:-:S05]  /*60c0*/  @P3 IMAD.MOV.U32 R5, RZ, RZ, R7 ;  /* 0x000000ffff053224 */ /* 0x000fca00078e0007 */
[----:B------:R0:W-:Y:S02]  /*60d0*/  @P3 STG.E.U16 desc[UR36][R4.64+0xc0], R26 ;  /* 0x0000c01a04003986 */ /* 0x0001e4000c101524 */
[----:B0-----:R-:W-:Y:S02]  /*60e0*/  @P2 IMAD.MOV.U32 R4, RZ, RZ, R6 ;  /* 0x000000ffff042224 */ /* 0x001fe400078e0006 */
[----:B------:R-:W-:-:S05]  /*60f0*/  @P2 IMAD.MOV.U32 R5, RZ, RZ, R7 ;  /* 0x000000ffff052224 */ /* 0x000fca00078e0007 */
[----:B------:R0:W-:Y:S02]  /*6100*/  @P2 STG.E.U16 desc[UR36][R4.64+0xc2], R27 ;  /* 0x0000c21b04002986 */ /* 0x0001e4000c101524 */
[----:B0-----:R-:W-:Y:S02]  /*6110*/  @P4 IMAD.MOV.U32 R4, RZ, RZ, R8 ;  /* 0x000000ffff044224 */ /* 0x001fe400078e0008 */
[----:B------:R-:W-:-:S05]  /*6120*/  @P4 IMAD.MOV.U32 R5, RZ, RZ, R9 ;  /* 0x000000ffff054224 */ /* 0x000fca00078e0009 */
[----:B------:R0:W-:Y:S04]  /*6130*/  @P4 STG.E.U16 desc[UR36][R4.64+0xd0], R28 ;  /* 0x0000d01c04004986 */ /* 0x0001e8000c101524 */
[----:B------:R4:W-:Y:S01]  /*6140*/  @P5 STG.E.U16 desc[UR36][R8.64+0xd2], R29 ;  /* 0x0000d21d08005986 */ /* 0x0009e2000c101524 */
[----:B0-----:R-:W-:Y:S02]  /*6150*/  @P1 IMAD.MOV.U32 R4, RZ, RZ, R6 ;  /* 0x000000ffff041224 */ /* 0x001fe400078e0006 */
[----:B------:R-:W-:-:S05]  /*6160*/  @P1 IMAD.MOV.U32 R5, RZ, RZ, R7 ;  /* 0x000000ffff051224 */ /* 0x000fca00078e0007 */
[----:B------:R4:W-:Y:S04]  /*6170*/  @P1 STG.E.U16 desc[UR36][R4.64+0xd0], R30 ;  /* 0x0000d01e04001986 */ /* 0x0009e8000c101524 */
[----:B------:R4:W-:Y:S02]  /*6180*/  @P0 STG.E.U16 desc[UR36][R6.64+0xd2], R31 ;  /* 0x0000d21f06000986 */ /* 0x0009e4000c101524 */
.L_x_143:
[----:B------:R-:W-:Y:S05]  /*6190*/  BSYNC B0 ;  /* 0x0000000000007941 */ /* 0x000fea0003800000 */
.L_x_33:
[----:B------:R-:W-:Y:S01]  /*61a0*/  ULDC UR4, c[0x0][0xc] ;  /* 0x0000030000047ab9 */ /* 0x000fe20000000800 */
[----:B------:R-:W-:Y:S01]  /*61b0*/  ULDC UR5, c[0x0][0x10] ;  /* 0x0000040000057ab9 */ /* 0x000fe20000000800 */
[----:B------:R-:W0:Y:S01]  /*61c0*/  LDC R3, c[0x0][0x14] ;  /* 0x00000500ff037b82 */ /* 0x000e220000000800 */
[----:B------:R-:W-:Y:S01]  /*61d0*/  UIMAD.WIDE.U32 UR4, UR4, UR5, URZ ;  /* 0x00000005040472a5 */ /* 0x000fe2000f8e003f */
[----:B------:R-:W-:Y:S02]  /*61e0*/  IMAD.MOV.U32 R85, RZ, RZ, -0x1 ;  /* 0xffffffffff557424 */ /* 0x000fe400078e00ff */
[----:B------:R-:W-:-:S03]  /*61f0*/  IMAD.MOV.U32 R83, RZ, RZ, -0x1 ;  /* 0xffffffffff537424 */ /* 0x000fc600078e00ff */
[----:B0-----:R-:W-:-:S04]  /*6200*/  IMAD.WIDE.U32 R16, R3, UR4, R16 ;  /* 0x0000000403107c25 */ /* 0x001fc8000f8e0010 */
[----:B------:R-:W-:Y:S01]  /*6210*/  IMAD R3, R3, UR5, RZ ;  /* 0x0000000503037c24 */ /* 0x000fe2000f8e02ff */
[----:B------:R-:W-:Y:S02]  /*6220*/  ULDC.64 UR4, c[0x0][0x650] ;  /* 0x0001940000047ab9 */ /* 0x000fe40000000a00 */
[----:B------:R-:W-:Y:S01]  /*6230*/  ISETP.GE.U32.AND P0, PT, R16, UR4, PT ;  /* 0x0000000410007c0c */ /* 0x000fe2000bf06070 */
[--C-:B------:R-:W-:Y:S01]  /*6240*/  IMAD.IADD R17, R17, 0x1, R3.reuse ;  /* 0x0000000111117824 */ /* 0x100fe200078e0203 */
[----:B------:R-:W-:-:S04]  /*6250*/  PRMT R3, RZ, 0x7610, R3 ;  /* 0x00007610ff037816 */ /* 0x000fc80000000003 */
[----:B------:R-:W-:-:S13]  /*6260*/  ISETP.GE.U32.AND.EX P0, PT, R17, UR5, PT, P0 ;  /* 0x0000000511007c0c */ /* 0x000fda000bf06100 */
[----:B------:R-:W-:Y:S05]  /*6270*/  @P0 BRA `(.L_x_144) ;  /* 0x0000000400640947 */ /* 0x000fea0003800000 */
[----:B---3--:R-:W0:Y:S01]  /*6280*/  S2R R12, SR_CTAID.X ;  /* 0x00000000000c7919 */ /* 0x008e220000002500 */
[----:B------:R-:W3:Y:S01]  /*6290*/  LDC.64 R10, c[0x0][0x628] ;  /* 0x00018a00ff0a7b82 */ /* 0x000ee20000000a00 */
[----:B------:R-:W-:Y:S01]  /*62a0*/  ULDC UR4, c[0x0][0x150] ;  /* 0x0000540000047ab9 */ /* 0x000fe20000000800 */
[----:B----4-:R-:W-:Y:S01]  /*62b0*/  IMAD.MOV.U32 R8, RZ, RZ, R16 ;  /* 0x000000ffff087224 */ /* 0x010fe200078e0010 */
[----:B------:R-:W4:Y:S01]  /*62c0*/  S2R R24, SR_CTAID.Y ;  /* 0x0000000000187919 */ /* 0x000f220000002600 */
[----:B------:R-:W-:-:S04]  /*62d0*/  IMAD.MOV.U32 R9, RZ, RZ, R17 ;  /* 0x000000ffff097224 */ /* 0x000fc800078e0011 */
[----:B------:R-:W1:Y:S08]  /*62e0*/  LDC R21, c[0x0][0x144] ;  /* 0x00005100ff157b82 */ /* 0x000e700000000800 */
[----:B------:R-:W1:Y:S08]  /*62f0*/  LDC R0, c[0x0][0x630] ;  /* 0x00018c00ff007b82 */ /* 0x000e700000000800 */
[----:B------:R-:W1:Y:S01]  /*6300*/  LDC.64 R14, c[0x0][0x620] ;  /* 0x00018800ff0e7b82 */ /* 0x000e620000000a00 */
[----:B---3--:R-:W-:-:S04]  /*6310*/  ISETP.NE.U32.AND P0, PT, R10, RZ, PT ;  /* 0x000000ff0a00720c */ /* 0x008fc80003f05070 */
[----:B------:R-:W-:Y:S02]  /*6320*/  ISETP.NE.AND.EX P0, PT, R11, RZ, PT, P0 ;  /* 0x000000ff0b00720c */ /* 0x000fe40003f05300 */
[----:B0-----:R-:W-:-:S05]  /*6330*/  I2FP.F32.U32 R3, R12 ;  /* 0x0000000c00037245 */ /* 0x001fca0000201000 */
[----:B------:R-:W-:-:S04]  /*6340*/  FMUL R3, R3, UR4 ;  /* 0x0000000403037c20 */ /* 0x000fc80008400000 */
[----:B------:R0:W3:Y:S02]  /*6350*/  F2I.U32.TRUNC.NTZ R20, R3 ;  /* 0x0000000300147305 */ /* 0x0000e4000020f000 */
[----:B----4-:R-:W-:Y:S05]  /*6360*/  @!P0 BRA `(.L_x_145) ;  /* 0x0000000000288947 */ /* 0x010fea0003800000 */
[----:B0-----:R-:W0:Y:S02]  /*6370*/  LDC R3, c[0x0][0x634] ;  /* 0x00018d00ff037b82 */ /* 0x001e240000000800 */
[----:B0-----:R-:W-:-:S05]  /*6380*/  IADD3 R3, P0, R16, R3, RZ ;  /* 0x0000000310037210 */ /* 0x001fca0007f1e0ff */
[----:B------:R-:W-:-:S04]  /*6390*/  IMAD.X R13, RZ, RZ, R17, P0 ;  /* 0x000000ffff0d7224 */ /* 0x000fc800000e0611 */
[----:B------:R-:W-:-:S04]  /*63a0*/  IMAD.WIDE.U32 R4, R13, R10, RZ ;  /* 0x0000000a0d047225 */ /* 0x000fc800078e00ff */
[----:B-12---:R-:W-:-:S04]  /*63b0*/  IMAD.WIDE.U32 R6, P0, R3, R11, R4 ;  /* 0x0000000b03067225 */ /* 0x006fc80007800004 */
[----:B------:R-:W-:-:S04]  /*63c0*/  IMAD.WIDE.U32 R4, R3, R10, RZ ;  /* 0x0000000a03047225 */ /* 0x000fc800078e00ff */
[----:B------:R-:W-:Y:S01]  /*63d0*/  IMAD.X R9, RZ, RZ, RZ, P0 ;  /* 0x000000ffff097224 */ /* 0x000fe200000e06ff */
[----:B------:R-:W-:Y:S01]  /*63e0*/  IADD3 RZ, P0, R5, R6, RZ ;  /* 0x0000000605ff7210 */ /* 0x000fe20007f1e0ff */
[----:B------:R-:W-:-:S04]  /*63f0*/  IMAD.MOV.U32 R8, RZ, RZ, R7 ;  /* 0x000000ffff087224 */ /* 0x000fc800078e0007 */
[----:B------:R-:W-:-:S08]  /*6400*/  IMAD.WIDE.U32.X R8, R13, R11, R8, P0 ;  /* 0x0000000b0d087225 */ /* 0x000fd000000e0408 */
.L_x_145:
[----:B------:R-:W4:Y:S01]  /*6410*/  LDC.64 R28, c[0x0][0x640] ;  /* 0x00019000ff1c7b82 */ /* 0x000f220000000a00 */
[-CC-:B-1----:R-:W-:Y:S01]  /*6420*/  SHF.R.U64 R83, R8, R0.reuse, R9.reuse ;  /* 0x0000000008537219 */ /* 0x182fe20000001209 */
[----:B---3--:R-:W-:Y:S01]  /*6430*/  IMAD.MOV R20, RZ, RZ, -R20 ;  /* 0x000000ffff147224 */ /* 0x008fe200078e0a14 */
[----:B------:R-:W-:Y:S01]  /*6440*/  SHF.R.U32.HI R0, RZ, R0, R9 ;  /* 0x00000000ff007219 */ /* 0x000fe20000011609 */
[----:B------:R-:W-:Y:S01]  /*6450*/  ULDC UR4, c[0x0][0x154] ;  /* 0x0000550000047ab9 */ /* 0x000fe20000000800 */
[----:B0-----:R-:W-:Y:S01]  /*6460*/  IADD3 R3, P0, RZ, -R83, RZ ;  /* 0x80000053ff037210 */ /* 0x001fe20007f1e0ff */
[----:B------:R-:W-:Y:S02]  /*6470*/  IMAD R21, R21, R20, R12 ;  /* 0x0000001415157224 */ /* 0x000fe400078e020c */
[----:B--2---:R-:W0:Y:S01]  /*6480*/  LDC R6, c[0x0][0x618] ;  /* 0x00018600ff067b82 */ /* 0x004e220000000800 */
[----:B------:R-:W-:Y:S02]  /*6490*/  IMAD.MOV.U32 R7, RZ, RZ, 0x1 ;  /* 0x00000001ff077424 */ /* 0x000fe400078e00ff */
[----:B------:R-:W-:-:S04]  /*64a0*/  IMAD.X R5, RZ, RZ, ~R0, P0 ;  /* 0x000000ffff057224 */ /* 0x000fc800000e0e00 */
[-C--:B------:R-:W-:Y:S01]  /*64b0*/  IMAD R0, R5, R14.reuse, RZ ;  /* 0x0000000e05007224 */ /* 0x080fe200078e02ff */
[----:B------:R-:W1:Y:S01]  /*64c0*/  LDC R8, c[0x0][0x608] ;  /* 0x00018200ff087b82 */ /* 0x000e620000000800 */
[----:B------:R-:W-:-:S04]  /*64d0*/  IMAD.WIDE.U32 R4, R3, R14, R16 ;  /* 0x0000000e03047225 */ /* 0x000fc800078e0010 */
[----:B------:R-:W-:Y:S01]  /*64e0*/  IMAD R3, R3, R15, R0 ;  /* 0x0000000f03037224 */ /* 0x000fe200078e0200 */
[----:B------:R-:W-:Y:S02]  /*64f0*/  I2FP.F32.U32 R0, R24 ;  /* 0x0000001800007245 */ /* 0x000fe40000201000 */
[----:B------:R-:W2:Y:S01]  /*6500*/  LDC R26, c[0x0][0x658] ;  /* 0x00019600ff1a7b82 */ /* 0x000ea20000000800 */
[----:B------:R-:W-:Y:S01]  /*6510*/  IMAD.IADD R3, R5, 0x1, R3 ;  /* 0x0000000105037824 */ /* 0x000fe200078e0203 */
[----:B----4-:R-:W-:Y:S01]  /*6520*/  ISETP.NE.U32.AND P0, PT, R28, RZ, PT ;  /* 0x000000ff1c00720c */ /* 0x010fe20003f05070 */
[----:B------:R-:W-:Y:S01]  /*6530*/  FMUL R0, R0, UR4 ;  /* 0x0000000400007c20 */ /* 0x000fe20008400000 */
[----:B------:R-:W-:Y:S02]  /*6540*/  IMAD.MOV.U32 R5, RZ, RZ, -0x1 ;  /* 0xffffffffff057424 */ /* 0x000fe400078e00ff */
[----:B------:R-:W-:Y:S01]  /*6550*/  ISETP.NE.AND.EX P0, PT, R29, RZ, PT, P0 ;  /* 0x000000ff1d00720c */ /* 0x000fe20003f05300 */
[----:B------:R3:W4:Y:S01]  /*6560*/  F2I.U32.TRUNC.NTZ R13, R0 ;  /* 0x00000000000d7305 */ /* 0x000722000020f000 */
[----:B------:R-:W3:Y:S01]  /*6570*/  LDC R15, c[0x0][0x148] ;  /* 0x00005200ff0f7b82 */ /* 0x000ee20000000800 */
[----:B0-----:R-:W-:-:S02]  /*6580*/  SHF.R.U64 R12, R4, R6, R3 ;  /* 0x00000006040c7219 */ /* 0x001fc40000001203 */
[----:B------:R-:W-:-:S05]  /*6590*/  SHF.R.U32.HI R3, RZ, R6, R3 ;  /* 0x00000006ff037219 */ /* 0x000fca0000011603 */
[----:B------:R-:W0:Y:S01]  /*65a0*/  LDC R20, c[0x0][0x600] ;  /* 0x00018000ff147b82 */ /* 0x000e220000000800 */
[-CC-:B-1----:R-:W-:Y:S02]  /*65b0*/  SHF.R.U64 R10, R12, R8.reuse, R3.reuse ;  /* 0x000000080c0a7219 */ /* 0x182fe40000001203 */
[----:B------:R-:W-:-:S05]  /*65c0*/  SHF.R.U32.HI R3, RZ, R8, R3 ;  /* 0x00000008ff037219 */ /* 0x000fca0000011603 */
[----:B------:R-:W1:Y:S01]  /*65d0*/  LDC R27, c[0x0][0x648] ;  /* 0x00019200ff1b7b82 */ /* 0x000e620000000800 */
[-C--:B--2---:R-:W-:Y:S02]  /*65e0*/  SHF.L.U32 R4, R5, R26.reuse, RZ ;  /* 0x0000001a05047219 */ /* 0x084fe400000006ff */
[-CC-:B------:R-:W-:Y:S02]  /*65f0*/  SHF.R.U64 R14, R10, R26.reuse, R3.reuse ;  /* 0x0000001a0a0e7219 */ /* 0x180fe40000001203 */
[----:B------:R-:W-:Y:S02]  /*6600*/  SHF.R.U32.HI R5, RZ, R26, R3 ;  /* 0x0000001aff057219 */ /* 0x000fe40000011603 */
[----:B------:R-:W-:Y:S01]  /*6610*/  LOP3.LUT R25, RZ, R4, RZ, 0x33, !PT ;  /* 0x00000004ff197212 */ /* 0x000fe200078e33ff */
[----:B------:R-:W2:Y:S01]  /*6620*/  LDC R30, c[0x0][0x638] ;  /* 0x00018e00ff1e7b82 */ /* 0x000ea20000000800 */
[----:B------:R-:W-:Y:S01]  /*6630*/  SHF.L.U32 R26, R7, R26, RZ ;  /* 0x0000001a071a7219 */ /* 0x000fe200000006ff */
[----:B------:R-:W-:-:S06]  /*6640*/  IMAD.MOV.U32 R4, RZ, RZ, R14 ;  /* 0x000000ffff047224 */ /* 0x000fcc00078e000e */
[----:B------:R-:W0:Y:S01]  /*6650*/  LDC R31, c[0x0][0x610] ;  /* 0x00018400ff1f7b82 */ /* 0x000e220000000800 */
[----:B----4-:R-:W-:Y:S05]  /*6660*/  @!P0 BRA `(.L_x_146) ;  /* 0x0000000000288947 */ /* 0x010fea0003800000 */
        /* <DEDUP_REMOVED lines=10> */
.L_x_146:
[----:B------:R-:W-:Y:S01]  /*6710*/  ISETP.NE.AND P0, PT, R2, 0x1, PT ;  /* 0x000000010200780c */ /* 0x000fe20003f05270 */
[----:B0-----:R-:W-:Y:S01]  /*6720*/  VIADD R7, R20, 0xffffffff ;  /* 0xffffffff14077836 */ /* 0x001fe20000000000 */
[----:B-1-3--:R-:W-:Y:S01]  /*6730*/  SHF.R.U64 R0, R4, R27, R5 ;  /* 0x0000001b04007219 */ /* 0x00afe20000001205 */
[----:B------:R-:W-:Y:S01]  /*6740*/  IMAD.MOV R13, RZ, RZ, -R13 ;  /* 0x000000ffff0d7224 */ /* 0x000fe200078e0a0d */
[----:B------:R-:W-:Y:S01]  /*6750*/  LOP3.LUT R5, R10, R25, RZ, 0xc0, !PT ;  /* 0x000000190a057212 */ /* 0x000fe200078ec0ff */
[----:B------:R-:W-:Y:S01]  /*6760*/  IMAD.MOV.U32 R4, RZ, RZ, 0x1 ;  /* 0x00000001ff047424 */ /* 0x000fe200078e00ff */
[----:B------:R-:W-:Y:S01]  /*6770*/  LOP3.LUT R12, R12, R7, RZ, 0xc0, !PT ;  /* 0x000000070c0c7212 */ /* 0x000fe200078ec0ff */
[----:B------:R-:W-:Y:S02]  /*6780*/  IMAD.MOV R3, RZ, RZ, -R0 ;  /* 0x000000ffff037224 */ /* 0x000fe400078e0a00 */
[----:B------:R-:W-:Y:S02]  /*6790*/  IMAD R0, R26, R0, R5 ;  /* 0x000000001a007224 */ /* 0x000fe400078e0205 */
[----:B--2---:R-:W-:-:S02]  /*67a0*/  IMAD R3, R3, R30, R14 ;  /* 0x0000001e03037224 */ /* 0x004fc400078e020e */
[----:B------:R-:W-:Y:S02]  /*67b0*/  @P0 IMAD R21, R15, R13, R24 ;  /* 0x0000000d0f150224 */ /* 0x000fe400078e0218 */
[----:B------:R-:W-:Y:S01]  /*67c0*/  IMAD R5, R3, R20, R12 ;  /* 0x0000001403057224 */ /* 0x000fe200078e020c */
[----:B------:R-:W-:Y:S01]  /*67d0*/  PRMT R3, R4, 0x7610, R3 ;  /* 0x0000761004037816 */ /* 0x000fe20000000003 */
[----:B------:R-:W-:-:S05]  /*67e0*/  IMAD R0, R0, R31, R21 ;  /* 0x0000001f00007224 */ /* 0x000fca00078e0215 */
[----:B------:R-:W-:Y:S02]  /*67f0*/  SEL R85, R5, R0, !P0 ;  /* 0x0000000005557207 */ /* 0x000fe40004000000 */
[----:B------:R-:W-:-:S07]  /*6800*/  SEL R0, R0, R5, !P0 ;  /* 0x0000000500007207 */ /* 0x000fce0004000000 */
.L_x_144:
[----:B------:R-:W-:Y:S01]  /*6810*/  LOP3.LUT P0, RZ, R3, 0xff, RZ, 0xc0, !PT ;  /* 0x000000ff03ff7812 */ /* 0x000fe2000780c0ff */
[----:B------:R-:W-:-:S12]  /*6820*/  IMAD.MOV.U32 R84, RZ, RZ, R0 ;  /* 0x000000ffff547224 */ /* 0x000fd800078e0000 */
[----:B------:R-:W-:Y:S05]  /*6830*/  @P0 BRA `(.L_x_147) ;  /* 0xffffffa800d00947 */ /* 0x000fea000383ffff */
[----:B------:R-:W-:Y:S05]  /*6840*/  EXIT ;  /* 0x000000000000794d */ /* 0x000fea0003800000 */
.L_x_8:
[----:B0-----:R-:W-:Y:S01]  /*6850*/  ULDC.64 UR4, c[0x0][0x650] ;  /* 0x0001940000047ab9 */ /* 0x001fe20000000a00 */
        /* <DEDUP_REMOVED lines=25> */
.L_x_149:
[----:B------:R-:W0:Y:S01]  /*69f0*/  LDC.64 R28, c[0x0][0x640] ;  /* 0x00019000ff1c7b82 */ /* 0x000e220000000a00 */
[-CC-:B------:R-:W-:Y:S01]  /*6a00*/  SHF.R.U64 R22, R12, R6.reuse, R13.reuse ;  /* 0x000000060c167219 */ /* 0x180fe2000000120d */
[----:B------:R-:W-:Y:S01]  /*6a10*/  IMAD.MOV.U32 R30, RZ, RZ, 0x1 ;  /* 0x00000001ff1e7424 */ /* 0x000fe200078e00ff */
[----:B------:R-:W-:Y:S02]  /*6a20*/  SHF.R.U32.HI R6, RZ, R6, R13 ;  /* 0x00000006ff067219 */ /* 0x000fe4000001160d */
        /* <DEDUP_REMOVED lines=8> */
[----:B------:R-:W-:Y:S01]  /*6ab0*/  IMAD.IADD R9, R9, 0x1, R11 ;  /* 0x0000000109097824 */ /* 0x000fe200078e020b */
[----:B0-----:R-:W-:-:S04]  /*6ac0*/  ISETP.NE.U32.AND P0, PT, R28, RZ, PT ;  /* 0x000000ff1c00720c */ /* 0x001fc80003f05070 */
[----:B------:R-:W-:Y:S02]  /*6ad0*/  ISETP.NE.AND.EX P0, PT, R29, RZ, PT, P0 ;  /* 0x000000ff1d00720c */ /* 0x000fe40003f05300 */
[----:B------:R-:W0:Y:S01]  /*6ae0*/  LDC R20, c[0x0][0x600] ;  /* 0x00018000ff147b82 */ /* 0x000e220000000800 */
[-CC-:B-1----:R-:W-:Y:S01]  /*6af0*/  SHF.R.U64 R14, R8, R10.reuse, R9.reuse ;  /* 0x0000000a080e7219 */ /* 0x182fe20000001209 */
[----:B------:R-:W-:Y:S01]  /*6b00*/  IMAD.MOV.U32 R8, RZ, RZ, -0x1 ;  /* 0xffffffffff087424 */ /* 0x000fe200078e00ff */
[----:B------:R-:W-:-:S05]  /*6b10*/  SHF.R.U32.HI R9, RZ, R10, R9 ;  /* 0x0000000aff097219 */ /* 0x000fca0000011609 */
[----:B------:R-:W1:Y:S01]  /*6b20*/  LDC R24, c[0x0][0x648] ;  /* 0x00019200ff187b82 */ /* 0x000e620000000800 */
[-CC-:B--2---:R-:W-:Y:S02]  /*6b30*/  SHF.R.U64 R23, R14, R12.reuse, R9.reuse ;  /* 0x0000000c0e177219 */ /* 0x184fe40000001209 */
[----:B------:R-:W-:-:S05]  /*6b40*/  SHF.R.U32.HI R6, RZ, R12, R9 ;  /* 0x0000000cff067219 */ /* 0x000fca0000011609 */
[----:B------:R-:W2:Y:S01]  /*6b50*/  LDC R26, c[0x0][0x638] ;  /* 0x00018e00ff1a7b82 */ /* 0x000ea20000000800 */
[-C--:B---3--:R-:W-:Y:S02]  /*6b60*/  SHF.L.U32 R8, R8, R27.reuse, RZ ;  /* 0x0000001b08087219 */ /* 0x088fe400000006ff */
[-CC-:B------:R-:W-:Y:S02]  /*6b70*/  SHF.R.U64 R25, R23, R27.reuse, R6.reuse ;  /* 0x0000001b17197219 */ /* 0x180fe40000001206 */
[----:B------:R-:W-:Y:S02]  /*6b80*/  LOP3.LUT R32, RZ, R8, RZ, 0x33, !PT ;  /* 0x00000008ff207212 */ /* 0x000fe400078e33ff */
[----:B------:R-:W-:Y:S01]  /*6b90*/  SHF.R.U32.HI R9, RZ, R27, R6 ;  /* 0x0000001bff097219 */ /* 0x000fe20000011606 */
[----:B------:R-:W3:Y:S01]  /*6ba0*/  LDC R31, c[0x0][0x610] ;  /* 0x00018400ff1f7b82 */ /* 0x000ee20000000800 */
[----:B------:R-:W-:Y:S01]  /*6bb0*/  IMAD.MOV.U32 R8, RZ, RZ, R25 ;  /* 0x000000ffff087224 */ /* 0x000fe200078e0019 */
[----:B------:R-:W-:Y:S06]  /*6bc0*/  @!P0 BRA `(.L_x_150) ;  /* 0x0000000000288947 */ /* 0x000fec0003800000 */
        /* <DEDUP_REMOVED lines=10> */
.L_x_150:
[----:B------:R-:W-:Y:S02]  /*6c70*/  ISETP.NE.AND P0, PT, R2, 0x1, PT ;  /* 0x000000010200780c */ /* 0x000fe40003f05270 */
[----:B-1----:R-:W-:Y:S01]  /*6c80*/  SHF.R.U64 R6, R8, R24, R9 ;  /* 0x0000001808067219 */ /* 0x002fe20000001209 */
[----:B0-----:R-:W-:Y:S01]  /*6c90*/  VIADD R9, R20, 0xffffffff ;  /* 0xffffffff14097836 */ /* 0x001fe20000000000 */
[----:B------:R-:W-:Y:S02]  /*6ca0*/  SHF.L.U32 R30, R30, R27, RZ ;  /* 0x0000001b1e1e7219 */ /* 0x000fe400000006ff */
[----:B------:R-:W-:Y:S01]  /*6cb0*/  LOP3.LUT R5, R23, R32, RZ, 0xc0, !PT ;  /* 0x0000002017057212 */ /* 0x000fe200078ec0ff */
[----:B------:R-:W-:-:S04]  /*6cc0*/  IMAD.MOV R8, RZ, RZ, -R6 ;  /* 0x000000ffff087224 */ /* 0x000fc800078e0a06 */
[----:B------:R-:W-:Y:S01]  /*6cd0*/  IMAD R6, R30, R6, R5 ;  /* 0x000000061e067224 */ /* 0x000fe200078e0205 */
[----:B------:R-:W-:Y:S01]  /*6ce0*/  LOP3.LUT R5, R14, R9, RZ, 0xc0, !PT ;  /* 0x000000090e057212 */ /* 0x000fe200078ec0ff */
[----:B------:R-:W-:Y:S02]  /*6cf0*/  @P0 IMAD R3, R7, R21, R4 ;  /* 0x0000001507030224 */ /* 0x000fe400078e0204 */
[----:B--2---:R-:W-:Y:S02]  /*6d00*/  IMAD R4, R8, R26, R25 ;  /* 0x0000001a08047224 */ /* 0x004fe400078e0219 */
[----:B---3--:R-:W-:Y:S02]  /*6d10*/  IMAD R3, R6, R31, R3 ;  /* 0x0000001f06037224 */ /* 0x008fe400078e0203 */
[----:B------:R-:W-:Y:S02]  /*6d20*/  IMAD R4, R4, R20, R5 ;  /* 0x0000001404047224 */ /* 0x000fe400078e0205 */
[----:B------:R-:W-:-:S02]  /*6d30*/  IMAD.MOV.U32 R8, RZ, RZ, 0x1 ;  /* 0x00000001ff087424 */ /* 0x000fc400078e00ff */
[----:B------:R-:W-:Y:S01]  /*6d40*/  IMAD.MOV.U32 R6, RZ, RZ, R22 ;  /* 0x000000ffff067224 */ /* 0x000fe200078e0016 */
[----:B------:R-:W-:Y:S02]  /*6d50*/  SEL R20, R4, R3, !P0 ;  /* 0x0000000304147207 */ /* 0x000fe40004000000 */
[----:B------:R-:W-:-:S07]  /*6d60*/  SEL R13, R3, R4, !P0 ;  /* 0x00000004030d7207 */ /* 0x000fce0004000000 */
.L_x_148:
[----:B------:R-:W-:-:S08]  /*6d70*/  NOP ;  /* 0x0000000000007918 */ /* 0x000fd00000000000 */
[----:B------:R-:W0:-:S00]  /*6d80*/  USETMAXREG.DEALLOC.CTAPOOL 0x28 ;  /* 0x00000028000079c8 */ /* 0x000e0000080e0500 */
[----:B0-----:R-:W-:-:S13]  /*6d90*/  ISETP.NE.AND P0, PT, R0, RZ, PT ;  /* 0x000000ff0000720c */ /* 0x001fda0003f05270 */
[----:B------:R-:W-:Y:S05]  /*6da0*/  @P0 EXIT ;  /* 0x000000000000094d */ /* 0x000fea0003800000 */
[----:B------:R-:W-:Y:S01]  /*6db0*/  LOP3.LUT P0, RZ, R8, 0xff, RZ, 0xc0, !PT ;  /* 0x000000ff08ff7812 */ /* 0x000fe2000780c0ff */
[----:B------:R-:W-:Y:S02]  /*6dc0*/  IMAD.MOV.U32 R0, RZ, RZ, 0x1 ;  /* 0x00000001ff007424 */ /* 0x000fe400078e00ff */
[----:B------:R-:W-:-:S10]  /*6dd0*/  IMAD.MOV.U32 R3, RZ, RZ, RZ ;  /* 0x000000ffff037224 */ /* 0x000fd400078e00ff */
[----:B------:R-:W-:Y:S05]  /*6de0*/  @!P0 BRA `(.L_x_151) ;  /* 0x0000000c003c8947 */ /* 0x000fea0003800000 */
[----:B------:R-:W0:Y:S01]  /*6df0*/  LDC R0, c[0x0][0x28c] ;  /* 0x0000a300ff007b82 */ /* 0x000e220000000800 */
[----:B------:R-:W1:Y:S01]  /*6e00*/  S2R R9, SR_CgaCtaId ;  /* 0x0000000000097919 */ /* 0x000e620000008800 */
[----:B------:R-:W-:Y:S01]  /*6e10*/  ULDC UR5, c[0x0][0x600] ;  /* 0x0001800000057ab9 */ /* 0x000fe20000000800 */
[----:B------:R-:W-:Y:S01]  /*6e20*/  ULDC UR4, c[0x0][0xc] ;  /* 0x0000030000047ab9 */ /* 0x000fe20000000800 */
[----:B------:R-:W-:Y:S01]  /*6e30*/  UIADD3 UR16, UR5, -0x1, URZ ;  /* 0xffffffff05107890 */ /* 0x000fe2000fffe03f */
[----:B------:R-:W-:Y:S01]  /*6e40*/  BSSY B0, `(.L_x_151) ;  /* 0x00000c9000007945 */ /* 0x000fe20003800000 */
[----:B------:R-:W-:Y:S01]  /*6e50*/  ULDC UR6, c[0x0][0x658] ;  /* 0x0001960000067ab9 */ /* 0x000fe20000000800 */
[----:B------:R-:W-:Y:S01]  /*6e60*/  ULDC UR5, c[0x0][0x10] ;  /* 0x0000040000057ab9 */ /* 0x000fe20000000800 */
[----:B------:R-:W-:Y:S01]  /*6e70*/  UMOV UR7, 0xffffffff ;  /* 0xffffffff00077882 */ /* 0x000fe20000000000 */
[----:B------:R-:W-:Y:S01]  /*6e80*/  UMOV UR8, 0x1 ;  /* 0x0000000100087882 */ /* 0x000fe20000000000 */
[----:B------:R-:W-:Y:S01]  /*6e90*/  UIMAD.WIDE.U32 UR4, UR4, UR5, URZ ;  /* 0x00000005040472a5 */ /* 0x000fe2000f8e003f */
[----:B------:R-:W-:Y:S01]  /*6ea0*/  IMAD.MOV.U32 R11, RZ, RZ, 0x1 ;  /* 0x00000001ff0b7424 */ /* 0x000fe200078e00ff */
[----:B------:R-:W-:Y:S01]  /*6eb0*/  USHF.L.U32 UR7, UR7, UR6, URZ ;  /* 0x0000000607077299 */ /* 0x000fe2000800063f */
[----:B------:R-:W-:Y:S01]  /*6ec0*/  LOP3.LUT R8, R19, 0x2, RZ, 0xfc, !PT ;  /* 0x0000000213087812 */ /* 0x000fe200078efcff */
[----:B------:R-:W-:-:S02]  /*6ed0*/  USHF.L.U32 UR18, UR8, UR6, URZ ;  /* 0x0000000608127299 */ /* 0x000fc4000800063f */
[----:B------:R-:W-:Y:S01]  /*6ee0*/  ULOP3.LUT UR17, URZ, UR7, URZ, 0x33, !UPT ;  /* 0x000000073f117292 */ /* 0x000fe2000f8e333f */
[----:B------:R-:W-:Y:S01]  /*6ef0*/  ULDC UR6, c[0x0][0x14] ;  /* 0x0000050000067ab9 */ /* 0x000fe20000000800 */
[----:B------:R-:W-:Y:S01]  /*6f00*/  ULDC.64 UR22, c[0x0][0x198] ;  /* 0x0000660000167ab9 */ /* 0x000fe20000000a00 */
[----:B------:R-:W-:Y:S02]  /*6f10*/  UIMAD.WIDE.U32 UR20, UR4, UR6, URZ ;  /* 0x00000006041472a5 */ /* 0x000fe4000f8e003f */
[----:B------:R-:W-:Y:S01]  /*6f20*/  UIMAD UR13, UR5, UR6, URZ ;  /* 0x00000006050d72a4 */ /* 0x000fe2000f8e023f */
[----:B0-----:R-:W-:-:S03]  /*6f30*/  VIADD R0, R0, 0x1f ;  /* 0x0000001f00007836 */ /* 0x001fc60000000000 */
[----:B------:R-:W-:Y:S02]  /*6f40*/  UIADD3 UR13, UR21, UR13, URZ ;  /* 0x0000000d150d7290 */ /* 0x000fe4000fffe03f */
[----:B------:R-:W-:-:S04]  /*6f50*/  SHF.R.S32.HI R3, RZ, 0x1f, R0 ;  /* 0x0000001fff037819 */ /* 0x000fc80000011400 */
[----:B------:R-:W-:Y:S01]  /*6f60*/  LEA.HI R3, R3, R0, RZ, 0x5 ;  /* 0x0000000003037211 */ /* 0x000fe200078f28ff */
[----:B------:R-:W-:Y:S01]  /*6f70*/  IMAD.MOV.U32 R0, RZ, RZ, 0x1 ;  /* 0x00000001ff007424 */ /* 0x000fe200078e00ff */
[----:B-1----:R-:W-:Y:S02]  /*6f80*/  LOP3.LUT R9, R9, 0x1, RZ, 0xc0, !PT ;  /* 0x0000000109097812 */ /* 0x002fe400078ec0ff */
[----:B------:R-:W-:Y:S01]  /*6f90*/  SHF.R.S32.HI R10, RZ, 0x5, R3 ;  /* 0x00000005ff0a7819 */ /* 0x000fe20000011403 */
[----:B------:R-:W-:-:S04]  /*6fa0*/  IMAD.MOV.U32 R3, RZ, RZ, RZ ;  /* 0x000000ffff037224 */ /* 0x000fc800078e00ff */
[----:B------:R-:W-:-:S07]  /*6fb0*/  VIADD R12, R10, 0x1 ;  /* 0x000000010a0c7836 */ /* 0x000fce0000000000 */
.L_x_162:
[----:B------:R-:W-:-:S03]  /*6fc0*/  UMOV UR4, 0xffffffff ;  /* 0xffffffff00047882 */ /* 0x000fc60000000000 */
[----:B------:R-:W-:Y:S05]  /*6fd0*/  BRA.DIV UR4, `(.L_x_152) ;  /* 0x0000001604387947 */ /* 0x000fea000b800000 */
[----:B------:R-:W-:-:S13]  /*6fe0*/  ELECT P6, URZ, PT ;  /* 0x00000000003f782f */ /* 0x000fda00038c0000 */
.L_x_184:
[----:B------:R-:W0:Y:S01]  /*6ff0*/  LDC R4, c[0x0][0x28c] ;  /* 0x0000a300ff047b82 */ /* 0x000e220000000800 */
[----:B------:R-:W-:Y:S01]  /*7000*/  BSSY B1, `(.L_x_153) ;  /* 0x000003a000017945 */ /* 0x000fe20003800000 */
[----:B0-----:R-:W-:-:S13]  /*7010*/  ISETP.LT.OR P6, PT, R4, 0x1, !P6 ;  /* 0x000000010400780c */ /* 0x001fda00077c1670 */
[----:B------:R-:W-:Y:S05]  /*7020*/  @P6 BRA `(.L_x_154) ;  /* 0x0000000000dc6947 */ /* 0x000fea0003800000 */
[----:B------:R-:W-:Y:S02]  /*7030*/  IMAD R20, R20, 0x2, R9 ;  /* 0x0000000214147824 */ /* 0x000fe400078e0209 */
[----:B------:R-:W-:Y:S02]  /*7040*/  IMAD.SHL.U32 R21, R13, 0x80, RZ ;  /* 0x000000800d157824 */ /* 0x000fe400078e00ff */
[----:B------:R-:W-:Y:S02]  /*7050*/  IMAD.MOV.U32 R22, RZ, RZ, RZ ;  /* 0x000000ffff167224 */ /* 0x000fe400078e00ff */
[----:B------:R-:W-:Y:S02]  /*7060*/  IMAD.MOV.U32 R4, RZ, RZ, R12 ;  /* 0x000000ffff047224 */ /* 0x000fe400078e000c */
[----:B------:R-:W-:Y:S02]  /*7070*/  IMAD.MOV.U32 R5, RZ, RZ, R0 ;  /* 0x000000ffff057224 */ /* 0x000fe400078e0000 */
[----:B------:R-:W-:-:S02]  /*7080*/  IMAD.MOV.U32 R14, RZ, RZ, R3 ;  /* 0x000000ffff0e7224 */ /* 0x000fc400078e0003 */
[----:B------:R-:W-:-:S07]  /*7090*/  IMAD R15, R20, 0x38, RZ ;  /* 0x00000038140f7824 */ /* 0x000fce00078e02ff */
.L_x_157:
[----:B------:R-:W0:Y:S01]  /*70a0*/  S2R R20, SR_CgaCtaId ;  /* 0x0000000000147919 */ /* 0x000e220000008800 */
[----:B------:R-:W-:Y:S02]  /*70b0*/  MOV R7, 0x400 ;  /* 0x0000040000077802 */ /* 0x000fe40000000f00 */
[----:B------:R-:W-:-:S13]  /*70c0*/  LOP3.LUT P1, RZ, R18, 0x7f, RZ, 0xc0, !PT ;  /* 0x0000007f12ff7812 */ /* 0x000fda000782c0ff */
[----:B------:R-:W1:Y:S01]  /*70d0*/  @!P1 LDC R13, c[0x0][0x500] ;  /* 0x00014000ff0d9b82 */ /* 0x000e620000000800 */
[----:B0-----:R-:W-:Y:S02]  /*70e0*/  LEA R23, R20, R7, 0x18 ;  /* 0x0000000714177211 */ /* 0x001fe400078ec0ff */
[----:B------:R-:W-:-:S03]  /*70f0*/  SHF.L.U32 R7, R5, 0x1f, RZ ;  /* 0x0000001f05077819 */ /* 0x000fc600000006ff */
[----:B------:R-:W-:-:S04]  /*7100*/  IMAD R20, R14, 0x8, R23 ;  /* 0x000000080e147824 */ /* 0x000fc800078e0217 */
[----:B------:R-:W0:Y:S02]  /*7110*/  SYNCS.PHASECHK.TRANS64.TRYWAIT P0, [R20+URZ+0x78], R7 ;  /* 0x00007807140075a7 */ /* 0x000e24000800017f */
[----:B01----:R-:W-:Y:S05]  /*7120*/  @!P0 BRA `(.L_x_155) ;  /* 0x0000001400048947 */ /* 0x003fea0003800000 */
.L_x_185:
[----:B0-----:R-:W-:Y:S01]  /*7130*/  PRMT R7, R8, 0x9910, RZ ;  /* 0x0000991008077816 */ /* 0x001fe200000000ff */
[----:B------:R0:W-:Y:S03]  /*7140*/  @!P1 SYNCS.ARRIVE.TRANS64 RZ, [R20+URZ], R13 ;  /* 0x0000000d14ff99a7 */ /* 0x0001e6000800003f */
[----:B------:R-:W-:-:S13]  /*7150*/  ISETP.NE.AND P0, PT, R7, 0x2, PT ;  /* 0x000000020700780c */ /* 0x000fda0003f05270 */
[----:B0-----:R-:W-:Y:S05]  /*7160*/  @P0 BRA `(.L_x_156) ;  /* 0x0000000000040947 */ /* 0x001fea0003800000 */
[----:B------:R-:W-:Y:S01]  /*7170*/  BPT.TRAP 0x1 ;  /* 0x000000040000795c */ /* 0x000fe20000300000 */
.L_x_156:
[----:B------:R-:W-:Y:S01]  /*7180*/  IMAD R7, R14, 0x2, R9 ;  /* 0x000000020e077824 */ /* 0x000fe200078e0209 */
[----:B------:R-:W-:Y:S01]  /*7190*/  R2UR UR9, R20 ;  /* 0x00000000140972ca */ /* 0x000fe200000e0000 */
[--C-:B------:R-:W-:Y:S01]  /*71a0*/  IMAD R13, R14, 0x2000, R23.reuse ;  /* 0x000020000e0d7824 */ /* 0x100fe200078e0217 */
[----:B------:R-:W-:Y:S01]  /*71b0*/  UIADD3 UR4, UP0, UR22, 0xf0, URZ ;  /* 0x000000f016047890 */ /* 0x000fe2000ff1e03f */
[----:B------:R-:W-:Y:S01]  /*71c0*/  IMAD R7, R7, 0x700, RZ ;  /* 0x0000070007077824 */ /* 0x000fe200078e02ff */
[----:B------:R-:W-:Y:S01]  /*71d0*/  R2UR UR11, R21 ;  /* 0x00000000150b72ca */ /* 0x000fe200000e0000 */
[----:B------:R-:W-:Y:S01]  /*71e0*/  VIADD R4, R4, 0xffffffff ;  /* 0xffffffff04047836 */ /* 0x000fe20000000000 */
[----:B------:R-:W-:Y:S01]  /*71f0*/  R2UR UR5, R13 ;  /* 0x000000000d0572ca */ /* 0x000fe200000e0000 */
[----:B------:R-:W-:Y:S01]  /*7200*/  IMAD R7, R7, 0x2, R23 ;  /* 0x0000000207077824 */ /* 0x000fe200078e0217 */
[----:B------:R-:W-:Y:S01]  /*7210*/  R2UR UR10, R22 ;  /* 0x00000000160a72ca */ /* 0x000fe200000e0000 */
[----:B------:R-:W-:Y:S01]  /*7220*/  UIADD3 UR24, UP1, UR22, 0x1f0, URZ ;  /* 0x000001f016187890 */ /* 0x000fe2000ff3e03f */
[----:B------:R-:W-:Y:S01]  /*7230*/  R2UR UR12, R6 ;  /* 0x00000000060c72ca */ /* 0x000fe200000e0000 */
[----:B------:R-:W-:Y:S01]  /*7240*/  VIADD R14, R14, 0x1 ;  /* 0x000000010e0e7836 */ /* 0x000fe20000000000 */
[----:B------:R-:W-:Y:S01]  /*7250*/  R2UR UR8, R7 ;  /* 0x00000000070872ca */ /* 0x000fe200000e0000 */
[----:B------:R-:W-:Y:S01]  /*7260*/  UIADD3.X UR25, URZ, UR23, URZ, UP1, !UPT ;  /* 0x000000173f197290 */ /* 0x000fe20008ffe43f */
[----:B------:R-:W-:Y:S01]  /*7270*/  R2UR UR19, R15 ;  /* 0x000000000f1372ca */ /* 0x000fe200000e0000 */
[----:B------:R-:W-:Y:S01]  /*7280*/  UMOV UR6, 0x0 ;  /* 0x0000000000067882 */ /* 0x000fe20000000000 */
[----:B------:R-:W-:Y:S01]  /*7290*/  ISETP.GT.AND P1, PT, R4, 0x1, PT ;  /* 0x000000010400780c */ /* 0x000fe20003f24270 */
[----:B------:R-:W-:Y:S01]  /*72a0*/  UMOV UR7, 0x10000000 ;  /* 0x1000000000077882 */ /* 0x000fe20000000000 */
[----:B------:R-:W-:Y:S01]  /*72b0*/  ISETP.NE.AND P0, PT, R14, 0xf, PT ;  /* 0x0000000f0e00780c */ /* 0x000fe20003f05270 */
[----:B------:R-:W-:Y:S01]  /*72c0*/  UIADD3 UR14, UR5, 0x200, URZ ;  /* 0x00000200050e7890 */ /* 0x000fe2000fffe03f */
[----:B------:R-:W-:Y:S01]  /*72d0*/  VIADD R22, R22, 0x20 ;  /* 0x0000002016167836 */ /* 0x000fe20000000000 */
[----:B------:R-:W-:Y:S01]  /*72e0*/  UIADD3.X UR5, URZ, UR23, URZ, UP0, !UPT ;  /* 0x000000173f057290 */ /* 0x000fe200087fe43f */
[----:B------:R-:W-:Y:S01]  /*72f0*/  SEL R20, RZ, 0x1, P0 ;  /* 0x00000001ff147807 */ /* 0x000fe20000000000 */
[----:B------:R-:W-:Y:S01]  /*7300*/  UMOV UR26, 0x30000 ;  /* 0x00030000001a7882 */ /* 0x000fe20000000000 */
[----:B------:R-:W-:Y:S01]  /*7310*/  SEL R14, R14, RZ, P0 ;  /* 0x000000ff0e0e7207 */ /* 0x000fe20000000000 */
[----:B------:R-:W-:Y:S01]  /*7320*/  UIADD3 UR15, UR8, 0x1e200, URZ ;  /* 0x0001e200080f7890 */ /* 0x000fe2000fffe03f */
[----:B------:R-:W-:-:S02]  /*7330*/  LOP3.LUT R5, R5, R20, RZ, 0x3c, !PT ;  /* 0x0000001405057212 */ /* 0x000fc400078e3cff */
[----:B------:R-:W-:Y:S02]  /*7340*/  UMOV UR8, UR14 ;  /* 0x0000000e00087c82 */ /* 0x000fe40008000000 */
[----:B------:R0:W-:Y:S02]  /*7350*/  UTMALDG.3D [UR8], [UR4], desc[UR6] ;  /* 0x00000608040075b4 */ /* 0x0001e40008011000 */
[----:B0-----:R-:W-:Y:S01]  /*7360*/  UMOV UR8, UR15 ;  /* 0x0000000f00087c82 */ /* 0x001fe20008000000 */
[----:B------:R-:W-:Y:S02]  /*7370*/  UMOV UR11, UR19 ;  /* 0x00000013000b7c82 */ /* 0x000fe40008000000 */
[----:B------:R0:W-:Y:S02]  /*7380*/  UTMALDG.3D.MULTICAST [UR8], [UR24], UR26, desc[UR6] ;  /* 0x00000608180073b4 */ /* 0x0001e4000801181a */
[----:B0-----:R-:W-:Y:S05]  /*7390*/  @P1 BRA `(.L_x_157) ;  /* 0xfffffffc00401947 */ /* 0x001fea000383ffff */
.L_x_154:
[----:B------:R-:W-:Y:S05]  /*73a0*/  BSYNC B1 ;  /* 0x0000000000017941 */ /* 0x000fea0003800000 */
.L_x_153:
[----:B------:R-:W-:Y:S01]  /*73b0*/  LOP3.LUT P1, RZ, R11, 0xff, RZ, 0xc0, !PT ;  /* 0x000000ff0bff7812 */ /* 0x000fe2000782c0ff */
[C---:B------:R-:W-:Y:S01]  /*73c0*/  IMAD.IADD R6, R10.reuse, 0x1, R3 ;  /* 0x000000010a067824 */ /* 0x040fe200078e0203 */
[----:B------:R-:W-:Y:S01]  /*73d0*/  ULDC.64 UR4, c[0x0][0x650] ;  /* 0x0001940000047ab9 */ /* 0x000fe20000000a00 */
[----:B------:R-:W-:Y:S01]  /*73e0*/  ISETP.GE.U32.AND P2, PT, R10, 0xf, PT ;  /* 0x0000000f0a00780c */ /* 0x000fe20003f46070 */
[----:B------:R-:W-:Y:S01]  /*73f0*/  BSSY B1, `(.L_x_158) ;  /* 0x000006b000017945 */ /* 0x000fe20003800000 */
[----:B------:R-:W-:Y:S01]  /*7400*/  IMAD.MOV.U32 R13, RZ, RZ, -0x1 ;  /* 0xffffffffff0d7424 */ /* 0x000fe200078e00ff */
[----:B------:R-:W-:Y:S01]  /*7410*/  ISETP.GT.U32.AND P0, PT, R6, 0xe, PT ;  /* 0x0000000e0600780c */ /* 0x000fe20003f04070 */
[----:B------:R-:W-:Y:S01]  /*7420*/  IMAD.MOV.U32 R20, RZ, RZ, -0x1 ;  /* 0xffffffffff147424 */ /* 0x000fe200078e00ff */
[----:B------:R-:W-:Y:S02]  /*7430*/  PRMT R11, RZ, 0x7610, R11 ;  /* 0x00007610ff0b7816 */ /* 0x000fe4000000000b */
[----:B------:R-:W-:-:S03]  /*7440*/  ISETP.LT.U32.AND P0, PT, R10, 0xf, P0 ;  /* 0x0000000f0a00780c */ /* 0x000fc60000701070 */
[----:B------:R-:W0:Y:S01]  /*7450*/  @P1 S2R R5, SR_CgaCtaId ;  /* 0x0000000000051919 */ /* 0x000e220000008800 */
[----:B------:R-:W-:-:S04]  /*7460*/  @P1 MOV R4, 0x400 ;  /* 0x0000040000041802 */ /* 0x000fc80000000f00 */
[----:B0-----:R-:W-:Y:S01]  /*7470*/  @P1 LEA R3, R5, R4, 0x18 ;  /* 0x0000000405031211 */ /* 0x001fe200078ec0ff */
[----:B------:R-:W-:-:S03]  /*7480*/  IMAD.WIDE.U32 R4, R6, -0x77777777, RZ ;  /* 0x8888888906047825 */ /* 0x000fc600078e00ff */
[----:B------:R0:W-:Y:S01]  /*7490*/  @P1 SYNCS.ARRIVE.TRANS64.A1T0 RZ, [R3+URZ+0x108], RZ ;  /* 0x000108ff03ff19a7 */ /* 0x0001e2000810003f */
[----:B------:R-:W-:Y:S02]  /*74a0*/  IADD3 R16, P1, R16, UR20, RZ ;  /* 0x0000001410107c10 */ /* 0x000fe4000ff3e0ff */
[----:B------:R-:W-:Y:S02]  /*74b0*/  SHF.R.U32.HI R5, RZ, 0x3, R5 ;  /* 0x00000003ff057819 */ /* 0x000fe40000011605 */
[----:B------:R-:W-:Y:S02]  /*74c0*/  IADD3.X R17, R17, UR13, RZ, P1, !PT ;  /* 0x0000000d11117c10 */ /* 0x000fe40008ffe4ff */
[----:B------:R-:W-:Y:S02]  /*74d0*/  PRMT R4, RZ, 0x7610, R4 ;  /* 0x00007610ff047816 */ /* 0x000fe40000000004 */
[----:B0-----:R-:W-:Y:S02]  /*74e0*/  SEL R3, RZ, 0x1, !P0 ;  /* 0x00000001ff037807 */ /* 0x001fe40004000000 */
[----:B------:R-:W-:-:S02]  /*74f0*/  ISETP.GE.U32.AND P0, PT, R16, UR4, PT ;  /* 0x0000000410007c0c */ /* 0x000fc4000bf06070 */
[----:B------:R-:W-:Y:S01]  /*7500*/  LOP3.LUT R0, R0, R3, RZ, 0x3c, !PT ;  /* 0x0000000300007212 */ /* 0x000fe200078e3cff */
[----:B------:R-:W-:Y:S01]  /*7510*/  IMAD R3, R5, -0xf, R6 ;  /* 0xfffffff105037824 */ /* 0x000fe200078e0206 */
[----:B------:R-:W-:Y:S01]  /*7520*/  ISETP.GE.U32.AND.EX P0, PT, R17, UR5, PT, P0 ;  /* 0x0000000511007c0c */ /* 0x000fe2000bf06100 */
[----:B------:R-:W-:Y:S01]  /*7530*/  IMAD.MOV.U32 R6, RZ, RZ, -0x1 ;  /* 0xffffffffff067424 */ /* 0x000fe200078e00ff */
[----:B------:R-:W-:-:S11]  /*7540*/  @P2 LOP3.LUT R0, R0, 0x1, R5, 0x78, !PT ;  /* 0x0000000100002812 */ /* 0x000fd600078e7805 */
[----:B------:R-:W-:Y:S05]  /*7550*/  @P0 BRA `(.L_x_159) ;  /* 0x0000000400500947 */ /* 0x000fea0003800000 */
[----:B------:R-:W0:Y:S01]  /*7560*/  S2R R15, SR_CTAID.X ;  /* 0x00000000000f7919 */ /* 0x000e220000002500 */
[----:B------:R-:W-:Y:S01]  /*7570*/  ULDC.64 UR4, c[0x0][0x628] ;  /* 0x00018a0000047ab9 */ /* 0x000fe20000000a00 */
[----:B------:R-:W1:Y:S01]  /*7580*/  LDC R20, c[0x0][0x144] ;  /* 0x00005100ff147b82 */ /* 0x000e620000000800 */
[----:B------:R-:W-:Y:S01]  /*7590*/  ISETP.NE.U32.AND P0, PT, RZ, UR4, PT ;  /* 0x00000004ff007c0c */ /* 0x000fe2000bf05070 */
[----:B------:R-:W2:Y:S01]  /*75a0*/  S2R R13, SR_CTAID.Y ;  /* 0x00000000000d7919 */ /* 0x000ea20000002600 */
[----:B------:R-:W-:Y:S01]  /*75b0*/  ULDC UR7, c[0x0][0x630] ;  /* 0x00018c0000077ab9 */ /* 0x000fe20000000800 */
[----:B------:R-:W-:Y:S01]  /*75c0*/  ULDC UR8, c[0x0][0x150] ;  /* 0x0000540000087ab9 */ /* 0x000fe20000000800 */
[----:B------:R-:W-:Y:S01]  /*75d0*/  ISETP.NE.AND.EX P0, PT, RZ, UR5, PT, P0 ;  /* 0x00000005ff007c0c */ /* 0x000fe2000bf05300 */
[----:B------:R-:W-:Y:S02]  /*75e0*/  IMAD.MOV.U32 R4, RZ, RZ, R16 ;  /* 0x000000ffff047224 */ /* 0x000fe400078e0010 */
[----:B------:R-:W-:Y:S01]  /*75f0*/  IMAD.MOV.U32 R5, RZ, RZ, R17 ;  /* 0x000000ffff057224 */ /* 0x000fe200078e0011 */
[----:B0-----:R-:W-:-:S09]  /*7600*/  I2FP.F32.U32 R22, R15 ;  /* 0x0000000f00167245 */ /* 0x001fd20000201000 */
[----:B------:R-:W-:Y:S05]  /*7610*/  @!P0 BRA `(.L_x_160) ;  /* 0x0000000000288947 */ /* 0x000fea0003800000 */
[----:B------:R-:W-:Y:S02]  /*7620*/  ULDC UR6, c[0x0][0x634] ;  /* 0x00018d0000067ab9 */ /* 0x000fe40000000800 */
[----:B------:R-:W-:-:S05]  /*7630*/  IADD3 R5, P0, R16, UR6, RZ ;  /* 0x0000000610057c10 */ /* 0x000fca000ff1e0ff */
[----:B------:R-:W-:-:S04]  /*7640*/  IMAD.X R21, RZ, RZ, R17, P0 ;  /* 0x000000ffff157224 */ /* 0x000fc800000e0611 */
[----:B------:R-:W-:-:S04]  /*7650*/  IMAD.WIDE.U32 R6, R21, UR4, RZ ;  /* 0x0000000415067c25 */ /* 0x000fc8000f8e00ff */
[----:B------:R-:W-:-:S04]  /*7660*/  IMAD.WIDE.U32 R6, P0, R5, UR5, R6 ;  /* 0x0000000505067c25 */ /* 0x000fc8000f800006 */
[----:B------:R-:W-:-:S04]  /*7670*/  IMAD.WIDE.U32 R4, R5, UR4, RZ ;  /* 0x0000000405047c25 */ /* 0x000fc8000f8e00ff */
[----:B------:R-:W-:Y:S01]  /*7680*/  IMAD.MOV.U32 R4, RZ, RZ, R7 ;  /* 0x000000ffff047224 */ /* 0x000fe200078e0007 */
[----:B------:R-:W-:Y:S01]  /*7690*/  IADD3 RZ, P1, R5, R6, RZ ;  /* 0x0000000605ff7210 */ /* 0x000fe20007f3e0ff */
[----:B------:R-:W-:-:S04]  /*76a0*/  IMAD.X R5, RZ, RZ, RZ, P0 ;  /* 0x000000ffff057224 */ /* 0x000fc800000e06ff */
[----:B------:R-:W-:-:S08]  /*76b0*/  IMAD.WIDE.U32.X R4, R21, UR5, R4, P1 ;  /* 0x0000000515047c25 */ /* 0x000fd000088e0404 */
.L_x_160:
[----:B------:R-:W-:Y:S01]  /*76c0*/  FMUL R22, R22, UR8 ;  /* 0x0000000816167c20 */ /* 0x000fe20008400000 */
[--C-:B------:R-:W-:Y:S01]  /*76d0*/  SHF.R.U64 R14, R4, UR7, R5.reuse ;  /* 0x00000007040e7c19 */ /* 0x100fe20008001205 */
[----:B------:R-:W-:Y:S01]  /*76e0*/  ULDC.64 UR4, c[0x0][0x620] ;  /* 0x0001880000047ab9 */ /* 0x000fe20000000a00 */
[----:B------:R-:W-:Y:S01]  /*76f0*/  SHF.R.U32.HI R4, RZ, UR7, R5 ;  /* 0x00000007ff047c19 */ /* 0x000fe20008011605 */
[----:B------:R-:W-:Y:S01]  /*7700*/  ULDC.64 UR6, c[0x0][0x640] ;  /* 0x0001900000067ab9 */ /* 0x000fe20000000a00 */
[----:B------:R-:W-:Y:S01]  /*7710*/  IADD3 R5, P0, RZ, -R14, RZ ;  /* 0x8000000eff057210 */ /* 0x000fe20007f1e0ff */
[----:B------:R-:W0:Y:S04]  /*7720*/  F2I.U32.TRUNC.NTZ R22, R22 ;  /* 0x0000001600167305 */ /* 0x000e28000020f000 */
[----:B------:R-:W-:Y:S01]  /*7730*/  IMAD.X R4, RZ, RZ, ~R4, P0 ;  /* 0x000000ffff047224 */ /* 0x000fe200000e0e04 */
[----:B------:R-:W-:-:S03]  /*7740*/  ISETP.NE.U32.AND P0, PT, RZ, UR6, PT ;  /* 0x00000006ff007c0c */ /* 0x000fc6000bf05070 */
[----:B------:R-:W-:Y:S01]  /*7750*/  IMAD R4, R4, UR4, RZ ;  /* 0x0000000404047c24 */ /* 0x000fe2000f8e02ff */
[----:B------:R-:W-:-:S03]  /*7760*/  ISETP.NE.AND.EX P0, PT, RZ, UR7, PT, P0 ;  /* 0x00000007ff007c0c */ /* 0x000fc6000bf05300 */
[C---:B------:R-:W-:Y:S01]  /*7770*/  IMAD R7, R5.reuse, UR5, R4 ;  /* 0x0000000505077c24 */ /* 0x040fe2000f8e0204 */
[----:B------:R-:W-:Y:S01]  /*7780*/  ULDC UR5, c[0x0][0x154] ;  /* 0x0000550000057ab9 */ /* 0x000fe20000000800 */
[----:B------:R-:W-:Y:S01]  /*7790*/  IMAD.WIDE.U32 R4, R5, UR4, R16 ;  /* 0x0000000405047c25 */ /* 0x000fe2000f8e0010 */
[----:B------:R-:W-:-:S03]  /*77a0*/  ULDC UR4, c[0x0][0x618] ;  /* 0x0001860000047ab9 */ /* 0x000fc60000000800 */
[----:B0-----:R-:W-:Y:S02]  /*77b0*/  IMAD.MOV R6, RZ, RZ, -R22 ;  /* 0x000000ffff067224 */ /* 0x001fe400078e0a16 */
[----:B------:R-:W-:Y:S02]  /*77c0*/  IMAD.IADD R5, R5, 0x1, R7 ;  /* 0x0000000105057824 */ /* 0x000fe400078e0207 */
[----:B-1----:R-:W-:Y:S01]  /*77d0*/  IMAD R15, R20, R6, R15 ;  /* 0x00000006140f7224 */ /* 0x002fe200078e020f */
[----:B--2---:R-:W-:Y:S01]  /*77e0*/  I2FP.F32.U32 R6, R13 ;  /* 0x0000000d00067245 */ /* 0x004fe20000201000 */
[----:B------:R-:W0:Y:S01]  /*77f0*/  LDC R20, c[0x0][0x148] ;  /* 0x00005200ff147b82 */ /* 0x000e220000000800 */
[--C-:B------:R-:W-:Y:S02]  /*7800*/  SHF.R.U64 R21, R4, UR4, R5.reuse ;  /* 0x0000000404157c19 */ /* 0x100fe40008001205 */
[----:B------:R-:W-:Y:S01]  /*7810*/  SHF.R.U32.HI R4, RZ, UR4, R5 ;  /* 0x00000004ff047c19 */ /* 0x000fe20008011605 */
[----:B------:R-:W-:Y:S01]  /*7820*/  FMUL R6, R6, UR5 ;  /* 0x0000000506067c20 */ /* 0x000fe20008400000 */
[----:B------:R-:W-:-:S02]  /*7830*/  ULDC UR4, c[0x0][0x608] ;  /* 0x0001820000047ab9 */ /* 0x000fc40000000800 */
[--C-:B------:R-:W-:Y:S01]  /*7840*/  SHF.R.U64 R23, R21, UR4, R4.reuse ;  /* 0x0000000415177c19 */ /* 0x100fe20008001204 */
[----:B------:R1:W2:Y:S01]  /*7850*/  F2I.U32.TRUNC.NTZ R24, R6 ;  /* 0x0000000600187305 */ /* 0x0002a2000020f000 */
[----:B------:R-:W-:Y:S01]  /*7860*/  SHF.R.U32.HI R4, RZ, UR4, R4 ;  /* 0x00000004ff047c19 */ /* 0x000fe20008011604 */
[----:B------:R-:W-:-:S03]  /*7870*/  ULDC UR4, c[0x0][0x658] ;  /* 0x0001960000047ab9 */ /* 0x000fc60000000800 */
[--C-:B------:R-:W-:Y:S02]  /*7880*/  SHF.R.U64 R22, R23, UR4, R4.reuse ;  /* 0x0000000417167c19 */ /* 0x100fe40008001204 */
[----:B------:R-:W-:-:S03]  /*7890*/  SHF.R.U32.HI R25, RZ, UR4, R4 ;  /* 0x00000004ff197c19 */ /* 0x000fc60008011604 */
[----:B------:R-:W-:Y:S02]  /*78a0*/  IMAD.MOV.U32 R4, RZ, RZ, R22 ;  /* 0x000000ffff047224 */ /* 0x000fe400078e0016 */
[----:B------:R-:W-:Y:S01]  /*78b0*/  IMAD.MOV.U32 R5, RZ, RZ, R25 ;  /* 0x000000ffff057224 */ /* 0x000fe200078e0019 */
[----:B-1----:R-:W-:Y:S06]  /*78c0*/  @!P0 BRA `(.L_x_161) ;  /* 0x0000000000288947 */ /* 0x002fec0003800000 */
        /* <DEDUP_REMOVED lines=10> */
.L_x_161:
[----:B------:R-:W-:Y:S01]  /*7970*/  ISETP.NE.AND P0, PT, R2, 0x1, PT ;  /* 0x000000010200780c */ /* 0x000fe20003f05270 */
[----:B------:R-:W-:Y:S01]  /*7980*/  ULDC UR4, c[0x0][0x648] ;  /* 0x0001920000047ab9 */ /* 0x000fe20000000800 */
[----:B------:R-:W-:Y:S01]  /*7990*/  LOP3.LUT R23, R23, UR17, RZ, 0xc0, !PT ;  /* 0x0000001117177c12 */ /* 0x000fe2000f8ec0ff */
[----:B--2---:R-:W-:Y:S01]  /*79a0*/  IMAD.MOV R24, RZ, RZ, -R24 ;  /* 0x000000ffff187224 */ /* 0x004fe200078e0a18 */
[----:B------:R-:W-:Y:S01]  /*79b0*/  SHF.R.U64 R4, R4, UR4, R5 ;  /* 0x0000000404047c19 */ /* 0x000fe20008001205 */
[----:B------:R-:W-:Y:S01]  /*79c0*/  ULDC UR4, c[0x0][0x638] ;  /* 0x00018e0000047ab9 */ /* 0x000fe20000000800 */
[----:B------:R-:W-:Y:S01]  /*79d0*/  LOP3.LUT R21, R21, UR16, RZ, 0xc0, !PT ;  /* 0x0000001015157c12 */ /* 0x000fe2000f8ec0ff */
[----:B------:R-:W-:Y:S01]  /*79e0*/  ULDC UR5, c[0x0][0x610] ;  /* 0x0001840000057ab9 */ /* 0x000fe20000000800 */
[----:B------:R-:W-:Y:S02]  /*79f0*/  IMAD.MOV.U32 R6, RZ, RZ, R14 ;  /* 0x000000ffff067224 */ /* 0x000fe400078e000e */
[----:B------:R-:W-:-:S02]  /*7a00*/  IMAD.MOV R5, RZ, RZ, -R4 ;  /* 0x000000ffff057224 */ /* 0x000fc400078e0a04 */
[----:B------:R-:W-:Y:S02]  /*7a10*/  IMAD R4, R4, UR18, R23 ;  /* 0x0000001204047c24 */ /* 0x000fe4000f8e0217 */
[----:B0-----:R-:W-:Y:S02]  /*7a20*/  @P0 IMAD R15, R20, R24, R13 ;  /* 0x00000018140f0224 */ /* 0x001fe400078e020d */
[----:B------:R-:W-:Y:S01]  /*7a30*/  IMAD R22, R5, UR4, R22 ;  /* 0x0000000405167c24 */ /* 0x000fe2000f8e0216 */
[----:B------:R-:W-:Y:S01]  /*7a40*/  ULDC UR4, c[0x0][0x600] ;  /* 0x0001800000047ab9 */ /* 0x000fe20000000800 */
[----:B------:R-:W-:Y:S02]  /*7a50*/  IMAD R15, R4, UR5, R15 ;  /* 0x00000005040f7c24 */ /* 0x000fe4000f8e020f */
[----:B------:R-:W-:Y:S02]  /*7a60*/  IMAD R22, R22, UR4, R21 ;  /* 0x0000000416167c24 */ /* 0x000fe4000f8e0215 */
[----:B------:R-:W-:-:S03]  /*7a70*/  IMAD.MOV.U32 R4, RZ, RZ, 0x1 ;  /* 0x00000001ff047424 */ /* 0x000fc600078e00ff */
[----:B------:R-:W-:Y:S02]  /*7a80*/  SEL R20, R22, R15, !P0 ;  /* 0x0000000f16147207 */ /* 0x000fe40004000000 */
[----:B------:R-:W-:-:S07]  /*7a90*/  SEL R13, R15, R22, !P0 ;  /* 0x000000160f0d7207 */ /* 0x000fce0004000000 */
.L_x_159:
[----:B------:R-:W-:Y:S05]  /*7aa0*/  BSYNC B1 ;  /* 0x0000000000017941 */ /* 0x000fea0003800000 */
.L_x_158:
[----:B------:R-:W-:-:S13]  /*7ab0*/  LOP3.LUT P0, RZ, R4, 0xff, RZ, 0xc0, !PT ;  /* 0x000000ff04ff7812 */ /* 0x000fda000780c0ff */
[----:B------:R-:W-:Y:S05]  /*7ac0*/  @P0 BRA `(.L_x_162) ;  /* 0xfffffff4003c0947 */ /* 0x000fea000383ffff */
[----:B------:R-:W-:Y:S05]  /*7ad0*/  BSYNC B0 ;  /* 0x0000000000007941 */ /* 0x000fea0003800000 */
.L_x_151:
[----:B------:R-:W-:-:S03]  /*7ae0*/  UMOV UR4, 0xffffffff ;  /* 0xffffffff00047882 */ /* 0x000fc60000000000 */
[----:B------:R-:W-:Y:S05]  /*7af0*/  BRA.DIV UR4, `(.L_x_163) ;  /* 0x0000000a04a47947 */ /* 0x000fea000b800000 */
[----:B------:R-:W-:-:S13]  /*7b00*/  ELECT P6, URZ, PT ;  /* 0x00000000003f782f */ /* 0x000fda00038c0000 */
.L_x_188:
[----:B------:R-:W-:Y:S04]  /*7b10*/  BSSY B0, `(.L_x_164) ;  /* 0x000008e000007945 */ /* 0x000fe80003800000 */
[----:B------:R-:W-:Y:S05]  /*7b20*/  @!P6 BRA `(.L_x_165) ;  /* 0x000000080030e947 */ /* 0x000fea0003800000 */
[----:B------:R-:W-:-:S04]  /*7b30*/  LOP3.LUT R19, R19, 0x2, RZ, 0xfc, !PT ;  /* 0x0000000213137812 */ /* 0x000fc800078efcff */
[----:B------:R-:W-:-:S13]  /*7b40*/  ISETP.NE.AND P0, PT, R19, 0x3, PT ;  /* 0x000000031300780c */ /* 0x000fda0003f05270 */
[----:B------:R-:W-:Y:S05]  /*7b50*/  @!P0 BRA `(.L_x_166) ;  /* 0x0000000000048947 */ /* 0x000fea0003800000 */
[----:B------:R-:W-:Y:S01]  /*7b60*/  BPT.TRAP 0x1 ;  /* 0x000000040000795c */ /* 0x000fe20000300000 */
.L_x_166:
[----:B------:R-:W0:Y:S01]  /*7b70*/  S2R R5, SR_CgaCtaId ;  /* 0x0000000000057919 */ /* 0x000e220000008800 */
[----:B------:R-:W-:Y:S02]  /*7b80*/  MOV R2, 0x400 ;  /* 0x0000040000027802 */ /* 0x000fe40000000f00 */
[----:B------:R-:W-:Y:S02]  /*7b90*/  SHF.L.U32 R4, R0, 0x1f, RZ ;  /* 0x0000001f00047819 */ /* 0x000fe400000006ff */
[----:B0-----:R-:W-:-:S05]  /*7ba0*/  LEA R2, R5, R2, 0x18 ;  /* 0x0000000205027211 */ /* 0x001fca00078ec0ff */
[----:B------:R-:W-:-:S04]  /*7bb0*/  VIADD R2, R2, 0x78 ;  /* 0x0000007802027836 */ /* 0x000fc80000000000 */
[C---:B------:R-:W-:Y:S02]  /*7bc0*/  IMAD R7, R3.reuse, 0x8, R2 ;  /* 0x0000000803077824 */ /* 0x040fe400078e0202 */
[----:B------:R-:W-:Y:S02]  /*7bd0*/  VIADD R3, R3, 0x1 ;  /* 0x0000000103037836 */ /* 0x000fe40000000000 */
[----:B------:R-:W0:Y:S03]  /*7be0*/  SYNCS.PHASECHK.TRANS64.TRYWAIT P0, [R7+URZ], R4 ;  /* 0x00000004070075a7 */ /* 0x000e26000800017f */
[----:B------:R-:W-:-:S04]  /*7bf0*/  ISETP.NE.AND P1, PT, R3, 0xf, PT ;  /* 0x0000000f0300780c */ /* 0x000fc80003f25270 */
[----:B------:R-:W-:Y:S02]  /*7c00*/  SEL R5, RZ, 0x1, P1 ;  /* 0x00000001ff057807 */ /* 0x000fe40000800000 */
[----:B------:R-:W-:Y:S02]  /*7c10*/  SEL R3, R3, RZ, P1 ;  /* 0x000000ff03037207 */ /* 0x000fe40000800000 */
[----:B------:R-:W-:-:S03]  /*7c20*/  LOP3.LUT R6, R0, R5, RZ, 0x3c, !PT ;  /* 0x0000000500067212 */ /* 0x000fc600078e3cff */
[----:B------:R-:W-:Y:S01]  /*7c30*/  IMAD R8, R3, 0x8, R2 ;  /* 0x0000000803087824 */ /* 0x000fe200078e0202 */
[----:B------:R-:W-:Y:S01]  /*7c40*/  SHF.L.U32 R5, R6, 0x1f, RZ ;  /* 0x0000001f06057819 */ /* 0x000fe200000006ff */
[----:B0-----:R-:W-:Y:S06]  /*7c50*/  @!P0 BRA `(.L_x_167) ;  /* 0x00000008006c8947 */ /* 0x001fec0003800000 */
.L_x_189:
[----:B------:R-:W1:Y:S01]  /*7c60*/  SYNCS.PHASECHK.TRANS64.TRYWAIT P0, [R8+URZ], R5 ;  /* 0x00000005080075a7 */ /* 0x000e62000800017f */
[----:B------:R-:W-:-:S05]  /*7c70*/  VIADD R0, R3, 0x1 ;  /* 0x0000000103007836 */ /* 0x000fca0000000000 */
[----:B------:R-:W-:-:S04]  /*7c80*/  ISETP.NE.AND P1, PT, R0, 0xf, PT ;  /* 0x0000000f0000780c */ /* 0x000fc80003f25270 */
[----:B------:R-:W-:Y:S02]  /*7c90*/  SEL R3, RZ, 0x1, P1 ;  /* 0x00000001ff037807 */ /* 0x000fe40000800000 */
[----:B0-----:R-:W-:Y:S02]  /*7ca0*/  SEL R7, R0, RZ, P1 ;  /* 0x000000ff00077207 */ /* 0x001fe40000800000 */
[----:B------:R-:W-:-:S03]  /*7cb0*/  LOP3.LUT R6, R6, R3, RZ, 0x3c, !PT ;  /* 0x0000000306067212 */ /* 0x000fc600078e3cff */
[----:B------:R-:W-:Y:S01]  /*7cc0*/  IMAD R9, R7, 0x8, R2 ;  /* 0x0000000807097824 */ /* 0x000fe200078e0202 */
[----:B------:R-:W-:Y:S01]  /*7cd0*/  SHF.L.U32 R4, R6, 0x1f, RZ ;  /* 0x0000001f06047819 */ /* 0x000fe200000006ff */
[----:B-1----:R-:W-:Y:S06]  /*7ce0*/  @!P0 BRA `(.L_x_168) ;  /* 0x00000008005c8947 */ /* 0x002fec0003800000 */
.L_x_190:
[----:B------:R-:W1:Y:S01]  /*7cf0*/  SYNCS.PHASECHK.TRANS64.TRYWAIT P0, [R9+URZ], R4 ;  /* 0x00000004090075a7 */ /* 0x000e62000800017f */
[----:B------:R-:W-:-:S05]  /*7d00*/  VIADD R0, R7, 0x1 ;  /* 0x0000000107007836 */ /* 0x000fca0000000000 */
[----:B------:R-:W-:-:S04]  /*7d10*/  ISETP.NE.AND P1, PT, R0, 0xf, PT ;  /* 0x0000000f0000780c */ /* 0x000fc80003f25270 */
[----:B------:R-:W-:Y:S02]  /*7d20*/  SEL R3, RZ, 0x1, P1 ;  /* 0x00000001ff037807 */ /* 0x000fe40000800000 */
[----:B------:R-:W-:Y:S02]  /*7d30*/  SEL R7, R0, RZ, P1 ;  /* 0x000000ff00077207 */ /* 0x000fe40000800000 */
[----:B------:R-:W-:-:S03]  /*7d40*/  LOP3.LUT R6, R6, R3, RZ, 0x3c, !PT ;  /* 0x0000000306067212 */ /* 0x000fc600078e3cff */
[----:B0-----:R-:W-:Y:S01]  /*7d50*/  IMAD R8, R7, 0x8, R2 ;  /* 0x0000000807087824 */ /* 0x001fe200078e0202 */
[----:B------:R-:W-:Y:S01]  /*7d60*/  SHF.L.U32 R5, R6, 0x1f, RZ ;  /* 0x0000001f06057819 */ /* 0x000fe200000006ff */
[----:B-1----:R-:W-:Y:S06]  /*7d70*/  @!P0 BRA `(.L_x_169) ;  /* 0x00000008004c8947 */ /* 0x002fec0003800000 */
.L_x_191:
        /* <DEDUP_REMOVED lines=9> */
.L_x_192:
        /* <DEDUP_REMOVED lines=9> */
.L_x_193:
        /* <DEDUP_REMOVED lines=9> */
.L_x_194:
        /* <DEDUP_REMOVED lines=9> */
.L_x_195:
        /* <DEDUP_REMOVED lines=9> */
.L_x_196:
        /* <DEDUP_REMOVED lines=9> */
.L_x_197:
        /* <DEDUP_REMOVED lines=9> */
.L_x_198:
        /* <DEDUP_REMOVED lines=9> */
.L_x_199:
        /* <DEDUP_REMOVED lines=9> */
.L_x_200:
[----:B------:R-:W1:Y:S01]  /*8290*/  SYNCS.PHASECHK.TRANS64.TRYWAIT P0, [R9+URZ], R4 ;  /* 0x00000004090075a7 */ /* 0x000e62000800017f */
[----:B------:R-:W-:-:S05]  /*82a0*/  VIADD R0, R7, 0x1 ;  /* 0x0000000107007836 */ /* 0x000fca0000000000 */
[----:B------:R-:W-:-:S04]  /*82b0*/  ISETP.NE.AND P1, PT, R0, 0xf, PT ;  /* 0x0000000f0000780c */ /* 0x000fc80003f25270 */
[----:B------:R-:W-:Y:S02]  /*82c0*/  SEL R3, RZ, 0x1, P1 ;  /* 0x00000001ff037807 */ /* 0x000fe40000800000 */
[----:B------:R-:W-:Y:S02]  /*82d0*/  SEL R7, R0, RZ, P1 ;  /* 0x000000ff00077207 */ /* 0x000fe40000800000 */
[----:B------:R-:W-:-:S03]  /*82e0*/  LOP3.LUT R11, R6, R3, RZ, 0x3c, !PT ;  /* 0x00000003060b7212 */ /* 0x000fc600078e3cff */
[----:B------:R-:W-:Y:S01]  /*82f0*/  IMAD R6, R7, 0x8, R2 ;  /* 0x0000000807067824 */ /* 0x000fe200078e0202 */
[----:B0-----:R-:W-:Y:S01]  /*8300*/  SHF.L.U32 R5, R11, 0x1f, RZ ;  /* 0x0000001f0b057819 */ /* 0x001fe200000006ff */
[----:B-1----:R-:W-:Y:S06]  /*8310*/  @!P0 BRA `(.L_x_179) ;  /* 0x0000000400ac8947 */ /* 0x002fec0003800000 */
.L_x_201:
[----:B------:R-:W1:Y:S01]  /*8320*/  SYNCS.PHASECHK.TRANS64.TRYWAIT P0, [R6+URZ], R5 ;  /* 0x00000005060075a7 */ /* 0x000e62000800017f */
[----:B------:R-:W-:-:S05]  /*8330*/  VIADD R0, R7, 0x1 ;  /* 0x0000000107007836 */ /* 0x000fca0000000000 */
[----:B------:R-:W-:-:S04]  /*8340*/  ISETP.NE.AND P1, PT, R0, 0xf, PT ;  /* 0x0000000f0000780c */ /* 0x000fc80003f25270 */
[----:B0-----:R-:W-:Y:S02]  /*8350*/  SEL R4, RZ, 0x1, P1 ;  /* 0x00000001ff047807 */ /* 0x001fe40000800000 */
[----:B------:R-:W-:Y:S02]  /*8360*/  SEL R3, R0, RZ, P1 ;  /* 0x000000ff00037207 */ /* 0x000fe40000800000 */
[----:B------:R-:W-:Y:S01]  /*8370*/  LOP3.LUT R0, R11, R4, RZ, 0x3c, !PT ;  /* 0x000000040b007212 */ /* 0x000fe200078e3cff */
[----:B-1----:R-:W-:Y:S06]  /*8380*/  @!P0 BRA `(.L_x_180) ;  /* 0x0000000400a48947 */ /* 0x002fec0003800000 */
.L_x_202:
[----:B------:R-:W-:Y:S01]  /*8390*/  IMAD R3, R3, 0x8, R2 ;  /* 0x0000000803037824 */ /* 0x000fe200078e0202 */
[----:B------:R-:W-:-:S07]  /*83a0*/  SHF.L.U32 R0, R0, 0x1f, RZ ;  /* 0x0000001f00007819 */ /* 0x000fce00000006ff */
.L_x_181:
[----:B-1----:R1:W2:Y:S02]  /*83b0*/  SYNCS.PHASECHK.TRANS64.TRYWAIT P0, [R3+URZ], R0 ;  /* 0x00000000030075a7 */ /* 0x0022a4000800017f */
[----:B--2---:R-:W-:Y:S05]  /*83c0*/  @!P0 NANOSLEEP.SYNCS 0x989680 ;  /* 0x009896800000895d */ /* 0x004fea0003900000 */
[----:B------:R-:W2:Y:S02]  /*83d0*/  @!P0 SYNCS.PHASECHK.TRANS64 P0, [R3+URZ], R0 ;  /* 0x00000000030085a7 */ /* 0x000ea4000800007f */
[----:B--2---:R-:W-:Y:S05]  /*83e0*/  @!P0 BRA `(.L_x_181) ;  /* 0xfffffffc00f08947 */ /* 0x004fea000383ffff */
.L_x_165:
[----:B------:R-:W-:Y:S05]  /*83f0*/  BSYNC B0 ;  /* 0x0000000000007941 */ /* 0x000fea0003800000 */
.L_x_164:
[----:B------:R-:W-:Y:S05]  /*8400*/  EXIT ;  /* 0x000000000000794d */ /* 0x000fea0003800000 */
.L_x_22:
[----:B---3--:R3:W4:Y:S02]  /*8410*/  SYNCS.PHASECHK.TRANS64.TRYWAIT P1, [R3+URZ], R0 ;  /* 0x00000000030075a7 */ /* 0x008724000802017f */
[----:B----4-:R-:W-:Y:S05]  /*8420*/  @!P1 NANOSLEEP.SYNCS 0x989680 ;  /* 0x009896800000995d */ /* 0x010fea0003900000 */
[----:B------:R-:W4:Y:S02]  /*8430*/  @!P1 SYNCS.PHASECHK.TRANS64 P1, [R3+URZ], R0 ;  /* 0x00000000030095a7 */ /* 0x000f24000802007f */
[----:B----4-:R-:W-:Y:S05]  /*8440*/  @!P1 BRA `(.L_x_22) ;  /* 0xfffffffc00f09947 */ /* 0x010fea000383ffff */
[----:B------:R-:W-:Y:S05]  /*8450*/  BRA `(.L_x_21) ;  /* 0xffffff9000807947 */ /* 0x000fea000383ffff */
.L_x_27:
[----:B-1----:R-:W-:-:S04]  /*8460*/  IMAD.U32 R6, RZ, RZ, UR7 ;  /* 0x00000007ff067e24 */ /* 0x002fc8000f8e00ff */
[----:B------:R1:W2:Y:S03]  /*8470*/  SYNCS.PHASECHK.TRANS64.TRYWAIT P1, [R6+URZ], R5 ;  /* 0x00000005060075a7 */ /* 0x0002a6000802017f */
[----:B--2---:R-:W-:Y:S05]  /*8480*/  @!P1 NANOSLEEP.SYNCS 0x989680 ;  /* 0x009896800000995d */ /* 0x004fea0003900000 */
[----:B------:R-:W2:Y:S02]  /*8490*/  @!P1 SYNCS.PHASECHK.TRANS64 P1, [R6+URZ], R5 ;  /* 0x00000005060095a7 */ /* 0x000ea4000802007f */
[----:B--2---:R-:W-:Y:S05]  /*84a0*/  @!P1 BRA `(.L_x_27) ;  /* 0xfffffffc00ec9947 */ /* 0x004fea000383ffff */
[----:B------:R-:W-:Y:S05]  /*84b0*/  BRA `(.L_x_26) ;  /* 0xffffff9800507947 */ /* 0x000fea000383ffff */
.L_x_152:
[----:B------:R-:W-:Y:S01]  /*84c0*/  BSSY B1, `(.L_x_182) ;  /* 0x0000006000017945 */ /* 0x000fe20003800000 */
[----:B------:R-:W-:-:S07]  /*84d0*/  IMAD.MOV.U32 R15, RZ, RZ, -0x1 ;  /* 0xffffffffff0f7424 */ /* 0x000fce00078e00ff */
[----:B------:R-:W-:Y:S05]  /*84e0*/  WARPSYNC.COLLECTIVE R15, `(.L_x_183) ;  /* 0x000000000f0c7348 */ /* 0x000fea0003c00000 */
[----:B------:R-:W-:Y:S02]  /*84f0*/  ELECT P6, UR62, PT ;  /* 0x00000000003e782f */ /* 0x000fe400038c0000 */
[----:B------:R-:W-:Y:S01]  /*8500*/  MOV R14, UR62 ;  /* 0x0000003e000e7c02 */ /* 0x000fe20008000f00 */
[----:B------:R-:W-:Y:S10]  /*8510*/  ENDCOLLECTIVE ;  /* 0x000000000000791b */ /* 0x000ff40003800000 */
.L_x_183:
[----:B------:R-:W-:Y:S05]  /*8520*/  BSYNC B1 ;  /* 0x0000000000017941 */ /* 0x000fea0003800000 */
.L_x_182:
[----:B------:R-:W-:Y:S05]  /*8530*/  BRA `(.L_x_184) ;  /* 0xffffffe800ac7947 */ /* 0x000fea000383ffff */
.L_x_155:
[----:B0-----:R0:W1:Y:S02]  /*8540*/  SYNCS.PHASECHK.TRANS64.TRYWAIT P0, [R20+URZ+0x78], R7 ;  /* 0x00007807140075a7 */ /* 0x001064000800017f */
[----:B-1----:R-:W-:Y:S05]  /*8550*/  @!P0 NANOSLEEP.SYNCS 0x989680 ;  /* 0x009896800000895d */ /* 0x002fea0003900000 */
[----:B------:R-:W1:Y:S02]  /*8560*/  @!P0 SYNCS.PHASECHK.TRANS64 P0, [R20+URZ+0x78], R7 ;  /* 0x00007807140085a7 */ /* 0x000e64000800007f */
[----:B-1----:R-:W-:Y:S05]  /*8570*/  @!P0 BRA `(.L_x_155) ;  /* 0xfffffffc00f08947 */ /* 0x002fea000383ffff */
[----:B------:R-:W-:Y:S05]  /*8580*/  BRA `(.L_x_185) ;  /* 0xffffffe800e87947 */ /* 0x000fea000383ffff */
.L_x_163:
[----:B------:R-:W-:Y:S01]  /*8590*/  BSSY B0, `(.L_x_186) ;  /* 0x0000006000007945 */ /* 0x000fe20003800000 */
[----:B------:R-:W-:-:S07]  /*85a0*/  IMAD.MOV.U32 R15, RZ, RZ, -0x1 ;  /* 0xffffffffff0f7424 */ /* 0x000fce00078e00ff */
[----:B------:R-:W-:Y:S05]  /*85b0*/  WARPSYNC.COLLECTIVE R15, `(.L_x_187) ;  /* 0x000000000f0c7348 */ /* 0x000fea0003c00000 */
[----:B------:R-:W-:Y:S02]  /*85c0*/  ELECT P6, UR62, PT ;  /* 0x00000000003e782f */ /* 0x000fe400038c0000 */
[----:B------:R-:W-:Y:S01]  /*85d0*/  MOV R14, UR62 ;  /* 0x0000003e000e7c02 */ /* 0x000fe20008000f00 */
[----:B------:R-:W-:Y:S10]  /*85e0*/  ENDCOLLECTIVE ;  /* 0x000000000000791b */ /* 0x000ff40003800000 */
.L_x_187:
[----:B------:R-:W-:Y:S05]  /*85f0*/  BSYNC B0 ;  /* 0x0000000000007941 */ /* 0x000fea0003800000 */
.L_x_186:
[----:B------:R-:W-:Y:S05]  /*8600*/  BRA `(.L_x_188) ;  /* 0xfffffff400407947 */ /* 0x000fea000383ffff */
.L_x_167:
[----:B0-----:R0:W1:Y:S02]  /*8610*/  SYNCS.PHASECHK.TRANS64.TRYWAIT P0, [R7+URZ], R4 ;  /* 0x00000004070075a7 */ /* 0x001064000800017f */
[----:B-1----:R-:W-:Y:S05]  /*8620*/  @!P0 NANOSLEEP.SYNCS 0x989680 ;  /* 0x009896800000895d */ /* 0x002fea0003900000 */
[----:B------:R-:W1:Y:S02]  /*8630*/  @!P0 SYNCS.PHASECHK.TRANS64 P0, [R7+URZ], R4 ;  /* 0x00000004070085a7 */ /* 0x000e64000800007f */
[----:B-1----:R-:W-:Y:S05]  /*8640*/  @!P0 BRA `(.L_x_167) ;  /* 0xfffffffc00f08947 */ /* 0x002fea000383ffff */
[----:B------:R-:W-:Y:S05]  /*8650*/  BRA `(.L_x_189) ;  /* 0xfffffff400807947 */ /* 0x000fea000383ffff */
.L_x_168:
[----:B0-----:R0:W1:Y:S02]  /*8660*/  SYNCS.PHASECHK.TRANS64.TRYWAIT P0, [R8+URZ], R5 ;  /* 0x00000005080075a7 */ /* 0x001064000800017f */
[----:B-1----:R-:W-:Y:S05]  /*8670*/  @!P0 NANOSLEEP.SYNCS 0x989680 ;  /* 0x009896800000895d */ /* 0x002fea0003900000 */
[----:B------:R-:W1:Y:S02]  /*8680*/  @!P0 SYNCS.PHASECHK.TRANS64 P0, [R8+URZ], R5 ;  /* 0x00000005080085a7 */ /* 0x000e64000800007f */
[----:B-1----:R-:W-:Y:S05]  /*8690*/  @!P0 BRA `(.L_x_168) ;  /* 0xfffffffc00f08947 */ /* 0x002fea000383ffff */
[----:B------:R-:W-:Y:S05]  /*86a0*/  BRA `(.L_x_190) ;  /* 0xfffffff400907947 */ /* 0x000fea000383ffff */
.L_x_169:
[----:B0-----:R0:W1:Y:S02]  /*86b0*/  SYNCS.PHASECHK.TRANS64.TRYWAIT P0, [R9+URZ], R4 ;  /* 0x00000004090075a7 */ /* 0x001064000800017f */
[----:B-1----:R-:W-:Y:S05]  /*86c0*/  @!P0 NANOSLEEP.SYNCS 0x989680 ;  /* 0x009896800000895d */ /* 0x002fea0003900000 */
[----:B------:R-:W1:Y:S02]  /*86d0*/  @!P0 SYNCS.PHASECHK.TRANS64 P0, [R9+URZ], R4 ;  /* 0x00000004090085a7 */ /* 0x000e64000800007f */
[----:B-1----:R-:W-:Y:S05]  /*86e0*/  @!P0 BRA `(.L_x_169) ;  /* 0xfffffffc00f08947 */ /* 0x002fea000383ffff */
[----:B------:R-:W-:Y:S05]  /*86f0*/  BRA `(.L_x_191) ;  /* 0xfffffff400a07947 */ /* 0x000fea000383ffff */
.L_x_170:
[----:B0-----:R0:W1:Y:S02]  /*8700*/  SYNCS.PHASECHK.TRANS64.TRYWAIT P0, [R8+URZ], R5 ;  /* 0x00000005080075a7 */ /* 0x001064000800017f */
[----:B-1----:R-:W-:Y:S05]  /*8710*/  @!P0 NANOSLEEP.SYNCS 0x989680 ;  /* 0x009896800000895d */ /* 0x002fea0003900000 */
[----:B------:R-:W1:Y:S02]  /*8720*/  @!P0 SYNCS.PHASECHK.TRANS64 P0, [R8+URZ], R5 ;  /* 0x00000005080085a7 */ /* 0x000e64000800007f */
[----:B-1----:R-:W-:Y:S05]  /*8730*/  @!P0 BRA `(.L_x_170) ;  /* 0xfffffffc00f08947 */ /* 0x002fea000383ffff */
[----:B------:R-:W-:Y:S05]  /*8740*/  BRA `(.L_x_192) ;  /* 0xfffffff400b07947 */ /* 0x000fea000383ffff */
.L_x_171:
[----:B0-----:R0:W1:Y:S02]  /*8750*/  SYNCS.PHASECHK.TRANS64.TRYWAIT P0, [R9+URZ], R4 ;  /* 0x00000004090075a7 */ /* 0x001064000800017f */
[----:B-1----:R-:W-:Y:S05]  /*8760*/  @!P0 NANOSLEEP.SYNCS 0x989680 ;  /* 0x009896800000895d */ /* 0x002fea0003900000 */
[----:B------:R-:W1:Y:S02]  /*8770*/  @!P0 SYNCS.PHASECHK.TRANS64 P0, [R9+URZ], R4 ;  /* 0x00000004090085a7 */ /* 0x000e64000800007f */
[----:B-1----:R-:W-:Y:S05]  /*8780*/  @!P0 BRA `(.L_x_171) ;  /* 0xfffffffc00f08947 */ /* 0x002fea000383ffff */
[----:B------:R-:W-:Y:S05]  /*8790*/  BRA `(.L_x_193) ;  /* 0xfffffff400c07947 */ /* 0x000fea000383ffff */
.L_x_172:
[----:B0-----:R0:W1:Y:S02]  /*87a0*/  SYNCS.PHASECHK.TRANS64.TRYWAIT P0, [R8+URZ], R5 ;  /* 0x00000005080075a7 */ /* 0x001064000800017f */
[----:B-1----:R-:W-:Y:S05]  /*87b0*/  @!P0 NANOSLEEP.SYNCS 0x989680 ;  /* 0x009896800000895d */ /* 0x002fea0003900000 */
[----:B------:R-:W1:Y:S02]  /*87c0*/  @!P0 SYNCS.PHASECHK.TRANS64 P0, [R8+URZ], R5 ;  /* 0x00000005080085a7 */ /* 0x000e64000800007f */
[----:B-1----:R-:W-:Y:S05]  /*87d0*/  @!P0 BRA `(.L_x_172) ;  /* 0xfffffffc00f08947 */ /* 0x002fea000383ffff */
[----:B------:R-:W-:Y:S05]  /*87e0*/  BRA `(.L_x_194) ;  /* 0xfffffff400d07947 */ /* 0x000fea000383ffff */
.L_x_173:
[----:B0-----:R0:W1:Y:S02]  /*87f0*/  SYNCS.PHASECHK.TRANS64.TRYWAIT P0, [R9+URZ], R4 ;  /* 0x00000004090075a7 */ /* 0x001064000800017f */
[----:B-1----:R-:W-:Y:S05]  /*8800*/  @!P0 NANOSLEEP.SYNCS 0x989680 ;  /* 0x009896800000895d */ /* 0x002fea0003900000 */
[----:B------:R-:W1:Y:S02]  /*8810*/  @!P0 SYNCS.PHASECHK.TRANS64 P0, [R9+URZ], R4 ;  /* 0x00000004090085a7 */ /* 0x000e64000800007f */
[----:B-1----:R-:W-:Y:S05]  /*8820*/  @!P0 BRA `(.L_x_173) ;  /* 0xfffffffc00f08947 */ /* 0x002fea000383ffff */
[----:B------:R-:W-:Y:S05]  /*8830*/  BRA `(.L_x_195) ;  /* 0xfffffff400e07947 */ /* 0x000fea000383ffff */
.L_x_174:
[----:B0-----:R0:W1:Y:S02]  /*8840*/  SYNCS.PHASECHK.TRANS64.TRYWAIT P0, [R8+URZ], R5 ;  /* 0x00000005080075a7 */ /* 0x001064000800017f */
[----:B-1----:R-:W-:Y:S05]  /*8850*/  @!P0 NANOSLEEP.SYNCS 0x989680 ;  /* 0x009896800000895d */ /* 0x002fea0003900000 */
[----:B------:R-:W1:Y:S02]  /*8860*/  @!P0 SYNCS.PHASECHK.TRANS64 P0, [R8+URZ], R5 ;  /* 0x00000005080085a7 */ /* 0x000e64000800007f */
[----:B-1----:R-:W-:Y:S05]  /*8870*/  @!P0 BRA `(.L_x_174) ;  /* 0xfffffffc00f08947 */ /* 0x002fea000383ffff */
[----:B------:R-:W-:Y:S05]  /*8880*/  BRA `(.L_x_196) ;  /* 0xfffffff400f07947 */ /* 0x000fea000383ffff */
.L_x_175:
[----:B0-----:R0:W1:Y:S02]  /*8890*/  SYNCS.PHASECHK.TRANS64.TRYWAIT P0, [R9+URZ], R4 ;  /* 0x00000004090075a7 */ /* 0x001064000800017f */
[----:B-1----:R-:W-:Y:S05]  /*88a0*/  @!P0 NANOSLEEP.SYNCS 0x989680 ;  /* 0x009896800000895d */ /* 0x002fea0003900000 */
[----:B------:R-:W1:Y:S02]  /*88b0*/  @!P0 SYNCS.PHASECHK.TRANS64 P0, [R9+URZ], R4 ;  /* 0x00000004090085a7 */ /* 0x000e64000800007f */
[----:B-1----:R-:W-:Y:S05]  /*88c0*/  @!P0 BRA `(.L_x_175) ;  /* 0xfffffffc00f08947 */ /* 0x002fea000383ffff */
[----:B------:R-:W-:Y:S05]  /*88d0*/  BRA `(.L_x_197) ;  /* 0xfffffff800007947 */ /* 0x000fea000383ffff */
.L_x_176:
[----:B0-----:R0:W1:Y:S02]  /*88e0*/  SYNCS.PHASECHK.TRANS64.TRYWAIT P0, [R8+URZ], R5 ;  /* 0x00000005080075a7 */ /* 0x001064000800017f */
[----:B-1----:R-:W-:Y:S05]  /*88f0*/  @!P0 NANOSLEEP.SYNCS 0x989680 ;  /* 0x009896800000895d */ /* 0x002fea0003900000 */
[----:B------:R-:W1:Y:S02]  /*8900*/  @!P0 SYNCS.PHASECHK.TRANS64 P0, [R8+URZ], R5 ;  /* 0x00000005080085a7 */ /* 0x000e64000800007f */
[----:B-1----:R-:W-:Y:S05]  /*8910*/  @!P0 BRA `(.L_x_176) ;  /* 0xfffffffc00f08947 */ /* 0x002fea000383ffff */
[----:B------:R-:W-:Y:S05]  /*8920*/  BRA `(.L_x_198) ;  /* 0xfffffff800107947 */ /* 0x000fea000383ffff */
.L_x_177:
[----:B0-----:R0:W1:Y:S02]  /*8930*/  SYNCS.PHASECHK.TRANS64.TRYWAIT P0, [R9+URZ], R4 ;  /* 0x00000004090075a7 */ /* 0x001064000800017f */
[----:B-1----:R-:W-:Y:S05]  /*8940*/  @!P0 NANOSLEEP.SYNCS 0x989680 ;  /* 0x009896800000895d */ /* 0x002fea0003900000 */
[----:B------:R-:W1:Y:S02]  /*8950*/  @!P0 SYNCS.PHASECHK.TRANS64 P0, [R9+URZ], R4 ;  /* 0x00000004090085a7 */ /* 0x000e64000800007f */
[----:B-1----:R-:W-:Y:S05]  /*8960*/  @!P0 BRA `(.L_x_177) ;  /* 0xfffffffc00f08947 */ /* 0x002fea000383ffff */
[----:B------:R-:W-:Y:S05]  /*8970*/  BRA `(.L_x_199) ;  /* 0xfffffff800207947 */ /* 0x000fea000383ffff */
.L_x_178:
[----:B0-----:R0:W1:Y:S02]  /*8980*/  SYNCS.PHASECHK.TRANS64.TRYWAIT P0, [R8+URZ], R5 ;  /* 0x00000005080075a7 */ /* 0x001064000800017f */
[----:B-1----:R-:W-:Y:S05]  /*8990*/  @!P0 NANOSLEEP.SYNCS 0x989680 ;  /* 0x009896800000895d */ /* 0x002fea0003900000 */
[----:B------:R-:W1:Y:S02]  /*89a0*/  @!P0 SYNCS.PHASECHK.TRANS64 P0, [R8+URZ], R5 ;  /* 0x00000005080085a7 */ /* 0x000e64000800007f */
[----:B-1----:R-:W-:Y:S05]  /*89b0*/  @!P0 BRA `(.L_x_178) ;  /* 0xfffffffc00f08947 */ /* 0x002fea000383ffff */
[----:B------:R-:W-:Y:S05]  /*89c0*/  BRA `(.L_x_200) ;  /* 0xfffffff800307947 */ /* 0x000fea000383ffff */
.L_x_179:
[----:B0-----:R0:W1:Y:S02]  /*89d0*/  SYNCS.PHASECHK.TRANS64.TRYWAIT P0, [R9+URZ], R4 ;  /* 0x00000004090075a7 */ /* 0x001064000800017f */
[----:B-1----:R-:W-:Y:S05]  /*89e0*/  @!P0 NANOSLEEP.SYNCS 0x989680 ;  /* 0x009896800000895d */ /* 0x002fea0003900000 */
[----:B------:R-:W1:Y:S02]  /*89f0*/  @!P0 SYNCS.PHASECHK.TRANS64 P0, [R9+URZ], R4 ;  /* 0x00000004090085a7 */ /* 0x000e64000800007f */
[----:B-1----:R-:W-:Y:S05]  /*8a00*/  @!P0 BRA `(.L_x_179) ;  /* 0xfffffffc00f08947 */ /* 0x002fea000383ffff */
[----:B------:R-:W-:Y:S05]  /*8a10*/  BRA `(.L_x_201) ;  /* 0xfffffff800407947 */ /* 0x000fea000383ffff */
.L_x_180:
[----:B0-----:R0:W1:Y:S02]  /*8a20*/  SYNCS.PHASECHK.TRANS64.TRYWAIT P0, [R6+URZ], R5 ;  /* 0x00000005060075a7 */ /* 0x001064000800017f */
[----:B-1----:R-:W-:Y:S05]  /*8a30*/  @!P0 NANOSLEEP.SYNCS 0x989680 ;  /* 0x009896800000895d */ /* 0x002fea0003900000 */
[----:B------:R-:W1:Y:S02]  /*8a40*/  @!P0 SYNCS.PHASECHK.TRANS64 P0, [R6+URZ], R5 ;  /* 0x00000005060085a7 */ /* 0x000e64000800007f */
[----:B-1----:R-:W-:Y:S05]  /*8a50*/  @!P0 BRA `(.L_x_180) ;  /* 0xfffffffc00f08947 */ /* 0x002fea000383ffff */
[----:B------:R-:W-:Y:S05]  /*8a60*/  BRA `(.L_x_202) ;  /* 0xfffffff800487947 */ /* 0x000fea000383ffff */
.L_x_203:
[----:B------:R-:W-:-:S00]  /*8a70*/  BRA `(.L_x_203) ;  /* 0xfffffffc00fc7947 */ /* 0x000fc0000383ffff */
[----:B------:R-:W-:-:S00]  /*8a80*/  NOP ;  /* 0x0000000000007918 */ /* 0x000fc00000000000 */
[----:B------:R-:W-:-:S00]  /*8a90*/  NOP ;  /* 0x0000000000007918 */ /* 0x000fc00000000000 */
[----:B------:R-:W-:-:S00]  /*8aa0*/  NOP ;  /* 0x0000000000007918 */ /* 0x000fc00000000000 */
[----:B------:R-:W-:-:S00]  /*8ab0*/  NOP ;  /* 0x0000000000007918 */ /* 0x000fc00000000000 */
[----:B------:R-:W-:-:S00]  /*8ac0*/  NOP ;  /* 0x0000000000007918 */ /* 0x000fc00000000000 */
[----:B------:R-:W-:-:S00]  /*8ad0*/  NOP ;  /* 0x0000000000007918 */ /* 0x000fc00000000000 */
[----:B------:R-:W-:-:S00]  /*8ae0*/  NOP ;  /* 0x0000000000007918 */ /* 0x000fc00000000000 */
[----:B------:R-:W-:-:S00]  /*8af0*/  NOP ;  /* 0x0000000000007918 */ /* 0x000fc00000000000 */
.L_x_204:


//--------------------- .nv.global.init           --------------------------
	.section	.nv.global.init,"aw",@progbits
.nv.global.init:
	.type		$str$22,@object
	.size		$str$22,($str$23 - $str$22)
$str$22:
        /*0000*/ 	.byte	0x6b, 0x5f, 0x74, 0x69, 0x6c, 0x65, 0x5f, 0x63, 0x6f, 0x75, 0x6e, 0x74, 0x20, 0x3e, 0x3d, 0x20
        /*0010*/ 	.byte	0x31, 0x00
	.type		$str$23,@object
	.size		$str$23,(__unnamed_1 - $str$23)
$str$23:
        /*0012*/ 	.byte	0x2f, 0x74, 0x6d, 0x70, 0x2f, 0x63, 0x75, 0x74, 0x6c, 0x61, 0x73, 0x73, 0x5f, 0x73, 0x77, 0x65
        /*0022*/ 	.byte	0x65, 0x70, 0x5f, 0x73, 0x72, 0x63, 0x2f, 0x69, 0x6e, 0x63, 0x6c, 0x75, 0x64, 0x65, 0x2f, 0x63
        /*0032*/ 	.byte	0x75, 0x74, 0x6c, 0x61, 0x73, 0x73, 0x2f, 0x67, 0x65, 0x6d, 0x6d, 0x2f, 0x63, 0x6f, 0x6c, 0x6c
        /*0042*/ 	.byte	0x65, 0x63, 0x74, 0x69, 0x76, 0x65, 0x2f, 0x73, 0x6d, 0x39, 0x30, 0x5f, 0x6d, 0x6d, 0x61, 0x5f
        /*0052*/ 	.byte	0x74, 0x6d, 0x61, 0x5f, 0x67, 0x6d, 0x6d, 0x61, 0x5f, 0x73, 0x73, 0x5f, 0x77, 0x61, 0x72, 0x70
        /*0062*/ 	.byte	0x73, 0x70, 0x65, 0x63, 0x69, 0x61, 0x6c, 0x69, 0x7a, 0x65, 0x64, 0x2e, 0x68, 0x70, 0x70, 0x00
	.type		__unnamed_1,@object
	.size		__unnamed_1,(.L_0 - __unnamed_1)
__unnamed_1:
        /*0072*/ 	.byte	0x76, 0x6f, 0x69, 0x64, 0x20, 0x63, 0x75, 0x74, 0x6c, 0x61, 0x73, 0x73, 0x3a, 0x3a, 0x67, 0x65
        /* <DEDUP_REMOVED lines=180> */
        /*0bc2*/ 	.byte	0x74, 0x79, 0x5d, 0x00
.L_0:


//--------------------- .nv.shared._ZN7cutlass13device_kernelINS_4gemm6kernel13GemmUniversalIN4cute5tupleIJiiiiEEENS1_10collective13CollectiveMmaINS1_34MainloopSm90TmaGmmaWarpSpecializedILi15ENS5_IJNS4_1CILi2EEENSA_ILi1EEESC_EEENS1_35KernelTmaWarpSpecializedCooperativeEEENS5_IJNSA_ILi128EEENSA_ILi112EEENSA_ILi32EEEEEENS_6half_tENS5_IJlSC_lEEESK_SL_NS4_8TiledMMAINS4_8MMA_AtomIJNS4_4SM904GMMA25MMA_64x16x16_F32F16F16_SSILNSP_5MajorE0ELSR_0ELNSP_7ScaleInE1ELSS_1EEEEEENS4_6LayoutISD_NS5_IJSC_NSA_ILi0EEESW_EEEEENS5_IJNS4_10UnderscoreESZ_SZ_EEEEENS4_13SM90_TMA_LOADENS4_14ComposedLayoutINS4_7SwizzleILi2ELi4ELi3EEENS4_18smem_ptr_flag_bitsILi16EEENSV_INS5_IJNSA_ILi8EEESI_EEENS5_IJSI_SC_EEEEEEEvNS4_8identityENS4_23SM90_TMA_LOAD_MULTICASTES1C_vS1D_EENS_8epilogue10collective6detail29Sm90TmaWarpSpecializedAdapterINS1H_15DefaultEpilogueISK_SL_SL_NS1G_6thread17LinearCombinationISK_Li1EffLNS1L_9ScaleType4KindE0ELNS_15FloatRoundStyleE2ESK_EENS1_15EpilogueDefaultEEEEEvvEEEEvNT_6ParamsE --------------------------
	.section	.nv.shared._ZN7cutlass13device_kernelINS_4gemm6kernel13GemmUniversalIN4cute5tupleIJiiiiEEENS1_10collective13CollectiveMmaINS1_34MainloopSm90TmaGmmaWarpSpecializedILi15ENS5_IJNS4_1CILi2EEENSA_ILi1EEESC_EEENS1_35KernelTmaWarpSpecializedCooperativeEEENS5_IJNSA_ILi128EEENSA_ILi112EEENSA_ILi32EEEEEENS_6half_tENS5_IJlSC_lEEESK_SL_NS4_8TiledMMAINS4_8MMA_AtomIJNS4_4SM904GMMA25MMA_64x16x16_F32F16F16_SSILNSP_5MajorE0ELSR_0ELNSP_7ScaleInE1ELSS_1EEEEEENS4_6LayoutISD_NS5_IJSC_NSA_ILi0EEESW_EEEEENS5_IJNS4_10UnderscoreESZ_SZ_EEEEENS4_13SM90_TMA_LOADENS4_14ComposedLayoutINS4_7SwizzleILi2ELi4ELi3EEENS4_18smem_ptr_flag_bitsILi16EEENSV_INS5_IJNSA_ILi8EEESI_EEENS5_IJSI_SC_EEEEEEEvNS4_8identityENS4_23SM90_TMA_LOAD_MULTICASTES1C_vS1D_EENS_8epilogue10collective6detail29Sm90TmaWarpSpecializedAdapterINS1H_15DefaultEpilogueISK_SL_SL_NS1G_6thread17LinearCombinationISK_Li1EffLNS1L_9ScaleType4KindE0ELNS_15FloatRoundStyleE2ESK_EENS1_15EpilogueDefaultEEEEEvvEEEEvNT_6ParamsE,"aw",@nobits
	.sectionflags	@""
	.align	16
	.zero		1024


//--------------------- .nv.shared.reserved.0     --------------------------
	.section	.nv.shared.reserved.0,"aw",@nobits
	.weak		__nv_reservedSMEM_offset_0_alias
	.size		__nv_reservedSMEM_offset_0_alias, 0, 0
	.other		__nv_reservedSMEM_offset_0_alias,@"STO_CUDA_RESERVED_SHARED STV_DEFAULT"
__nv_reservedSMEM_offset_0_alias:
	.zero		0


//--------------------- .nv.global                --------------------------
	.section	.nv.global,"aw",@nobits
.nv.global:
	.type		_ZN40_INTERNAL_d28db7b3_4_k_cu_a94b453d_144524cute1_E,@object
	.size		_ZN40_INTERNAL_d28db7b3_4_k_cu_a94b453d_144524cute1_E,(_ZN40_INTERNAL_d28db7b3_4_k_cu_a94b453d_144524cuda3std3__45__cpo6cbeginE - _ZN40_INTERNAL_d28db7b3_4_k_cu_a94b453d_144524cute1_E)
_ZN40_INTERNAL_d28db7b3_4_k_cu_a94b453d_144524cute1_E:
	.zero		1
	.type		_ZN40_INTERNAL_d28db7b3_4_k_cu_a94b453d_144524cuda3std3__45__cpo6cbeginE,@object
	.size		_ZN40_INTERNAL_d28db7b3_4_k_cu_a94b453d_144524cuda3std3__45__cpo6cbeginE,(_ZN40_INTERNAL_d28db7b3_4_k_cu_a94b453d_144524cuda3std3__48in_placeE - _ZN40_INTERNAL_d28db7b3_4_k_cu_a94b453d_144524cuda3std3__45__cpo6cbeginE)
_ZN40_INTERNAL_d28db7b3_4_k_cu_a94b453d_144524cuda3std3__45__cpo6cbeginE:
	.zero		1
	.type		_ZN40_INTERNAL_d28db7b3_4_k_cu_a94b453d_144524cuda3std3__48in_placeE,@object
	.size		_ZN40_INTERNAL_d28db7b3_4_k_cu_a94b453d_144524cuda3std3__48in_placeE,(_ZN40_INTERNAL_d28db7b3_4_k_cu_a94b453d_144524cuda3std6ranges3__45__cpo9iter_moveE - _ZN40_INTERNAL_d28db7b3_4_k_cu_a94b453d_144524cuda3std3__48in_placeE)
_ZN40_INTERNAL_d28db7b3_4_k_cu_a94b453d_144524cuda3std3__48in_placeE:
	.zero		1
	.type		_ZN40_INTERNAL_d28db7b3_4_k_cu_a94b453d_144524cuda3std6ranges3__45__cpo9iter_moveE,@object
	.size		_ZN40_INTERNAL_d28db7b3_4_k_cu_a94b453d_144524cuda3std6ranges3__45__cpo9iter_moveE,(_ZN40_INTERNAL_d28db7b3_4_k_cu_a94b453d_144524cuda3std3__45__cpo5beginE - _ZN40_INTERNAL_d28db7b3_4_k_cu_a94b453d_144524cuda3std6ranges3__45__cpo9iter_moveE)
_ZN40_INTERNAL_d28db7b3_4_k_cu_a94b453d_144524cuda3std6ranges3__45__cpo9iter_moveE:
	.zero		1
	.type		_ZN40_INTERNAL_d28db7b3_4_k_cu_a94b453d_144524cuda3std3__45__cpo5beginE,@object
	.size		_ZN40_INTERNAL_d28db7b3_4_k_cu_a94b453d_144524cuda3std3__45__cpo5beginE,(_ZN40_INTERNAL_d28db7b3_4_k_cu_a94b453d_144524cuda3std3__442_GLOBAL__N__d28db7b3_4_k_cu_a94b453d_144526ignoreE - _ZN40_INTERNAL_d28db7b3_4_k_cu_a94b453d_144524cuda3std3__45__cpo5beginE)
_ZN40_INTERNAL_d28db7b3_4_k_cu_a94b453d_144524cuda3std3__45__cpo5beginE:
	.zero		1
	.type		_ZN40_INTERNAL_d28db7b3_4_k_cu_a94b453d_144524cuda3std3__442_GLOBAL__N__d28db7b3_4_k_cu_a94b453d_144526ignoreE,@object
	.size		_ZN40_INTERNAL_d28db7b3_4_k_cu_a94b453d_144524cuda3std3__442_GLOBAL__N__d28db7b3_4_k_cu_a94b453d_144526ignoreE,(_ZN40_INTERNAL_d28db7b3_4_k_cu_a94b453d_144524cute7productE - _ZN40_INTERNAL_d28db7b3_4_k_cu_a94b453d_144524cuda3std3__442_GLOBAL__N__d28db7b3_4_k_cu_a94b453d_144526ignoreE)
_ZN40_INTERNAL_d28db7b3_4_k_cu_a94b453d_144524cuda3std3__442_GLOBAL__N__d28db7b3_4_k_cu_a94b453d_144526ignoreE:
	.zero		1
	.type		_ZN40_INTERNAL_d28db7b3_4_k_cu_a94b453d_144524cute7productE,@object
	.size		_ZN40_INTERNAL_d28db7b3_4_k_cu_a94b453d_144524cute7productE,(_ZN40_INTERNAL_d28db7b3_4_k_cu_a94b453d_144524cuda3std3__45__cpo3endE - _ZN40_INTERNAL_d28db7b3_4_k_cu_a94b453d_144524cute7productE)
_ZN40_INTERNAL_d28db7b3_4_k_cu_a94b453d_144524cute7productE:
	.zero		1
	.type		_ZN40_INTERNAL_d28db7b3_4_k_cu_a94b453d_144524cuda3std3__45__cpo3endE,@object
	.size		_ZN40_INTERNAL_d28db7b3_4_k_cu_a94b453d_144524cuda3std3__45__cpo3endE,(_ZN40_INTERNAL_d28db7b3_4_k_cu_a94b453d_144524cuda3std3__419piecewise_constructE - _ZN40_INTERNAL_d28db7b3_4_k_cu_a94b453d_144524cuda3std3__45__cpo3endE)
_ZN40_INTERNAL_d28db7b3_4_k_cu_a94b453d_144524cuda3std3__45__cpo3endE:
	.zero		1
	.type		_ZN40_INTERNAL_d28db7b3_4_k_cu_a94b453d_144524cuda3std3__419piecewise_constructE,@object
	.size		_ZN40_INTERNAL_d28db7b3_4_k_cu_a94b453d_144524cuda3std3__419piecewise_constructE,(_ZN40_INTERNAL_d28db7b3_4_k_cu_a94b453d_144524cuda3std3__45__cpo4cendE - _ZN40_INTERNAL_d28db7b3_4_k_cu_a94b453d_144524cuda3std3__419piecewise_constructE)
_ZN40_INTERNAL_d28db7b3_4_k_cu_a94b453d_144524cuda3std3__419piecewise_constructE:
	.zero		1
	.type		_ZN40_INTERNAL_d28db7b3_4_k_cu_a94b453d_144524cuda3std3__45__cpo4cendE,@object
	.size		_ZN40_INTERNAL_d28db7b3_4_k_cu_a94b453d_144524cuda3std3__45__cpo4cendE,(_ZN40_INTERNAL_d28db7b3_4_k_cu_a94b453d_144524cuda3std6ranges3__45__cpo4swapE - _ZN40_INTERNAL_d28db7b3_4_k_cu_a94b453d_144524cuda3std3__45__cpo4cendE)
_ZN40_INTERNAL_d28db7b3_4_k_cu_a94b453d_144524cuda3std3__45__cpo4cendE:
	.zero		1
	.type		_ZN40_INTERNAL_d28db7b3_4_k_cu_a94b453d_144524cuda3std6ranges3__45__cpo4swapE,@object
	.size		_ZN40_INTERNAL_d28db7b3_4_k_cu_a94b453d_144524cuda3std6ranges3__45__cpo4swapE,(.L_8 - _ZN40_INTERNAL_d28db7b3_4_k_cu_a94b453d_144524cuda3std6ranges3__45__cpo4swapE)
_ZN40_INTERNAL_d28db7b3_4_k_cu_a94b453d_144524cuda3std6ranges3__45__cpo4swapE:
	.zero		1
.L_8:


//--------------------- .nv.constant0._ZN7cutlass13device_kernelINS_4gemm6kernel13GemmUniversalIN4cute5tupleIJiiiiEEENS1_10collective13CollectiveMmaINS1_34MainloopSm90TmaGmmaWarpSpecializedILi15ENS5_IJNS4_1CILi2EEENSA_ILi1EEESC_EEENS1_35KernelTmaWarpSpecializedCooperativeEEENS5_IJNSA_ILi128EEENSA_ILi112EEENSA_ILi32EEEEEENS_6half_tENS5_IJlSC_lEEESK_SL_NS4_8TiledMMAINS4_8MMA_AtomIJNS4_4SM904GMMA25MMA_64x16x16_F32F16F16_SSILNSP_5MajorE0ELSR_0ELNSP_7ScaleInE1ELSS_1EEEEEENS4_6LayoutISD_NS5_IJSC_NSA_ILi0EEESW_EEEEENS5_IJNS4_10UnderscoreESZ_SZ_EEEEENS4_13SM90_TMA_LOADENS4_14ComposedLayoutINS4_7SwizzleILi2ELi4ELi3EEENS4_18smem_ptr_flag_bitsILi16EEENSV_INS5_IJNSA_ILi8EEESI_EEENS5_IJSI_SC_EEEEEEEvNS4_8identityENS4_23SM90_TMA_LOAD_MULTICASTES1C_vS1D_EENS_8epilogue10collective6detail29Sm90TmaWarpSpecializedAdapterINS1H_15DefaultEpilogueISK_SL_SL_NS1G_6thread17LinearCombinationISK_Li1EffLNS1L_9ScaleType4KindE0ELNS_15FloatRoundStyleE2ESK_EENS1_15EpilogueDefaultEEEEEvvEEEEvNT_6ParamsE --------------------------
	.section	.nv.constant0._ZN7cutlass13device_kernelINS_4gemm6kernel13GemmUniversalIN4cute5tupleIJiiiiEEENS1_10collective13CollectiveMmaINS1_34MainloopSm90TmaGmmaWarpSpecializedILi15ENS5_IJNS4_1CILi2EEENSA_ILi1EEESC_EEENS1_35KernelTmaWarpSpecializedCooperativeEEENS5_IJNSA_ILi128EEENSA_ILi112EEENSA_ILi32EEEEEENS_6half_tENS5_IJlSC_lEEESK_SL_NS4_8TiledMMAINS4_8MMA_AtomIJNS4_4SM904GMMA25MMA_64x16x16_F32F16F16_SSILNSP_5MajorE0ELSR_0ELNSP_7ScaleInE1ELSS_1EEEEEENS4_6LayoutISD_NS5_IJSC_NSA_ILi0EEESW_EEEEENS5_IJNS4_10UnderscoreESZ_SZ_EEEEENS4_13SM90_TMA_LOADENS4_14ComposedLayoutINS4_7SwizzleILi2ELi4ELi3EEENS4_18smem_ptr_flag_bitsILi16EEENSV_INS5_IJNSA_ILi8EEESI_EEENS5_IJSI_SC_EEEEEEEvNS4_8identityENS4_23SM90_TMA_LOAD_MULTICASTES1C_vS1D_EENS_8epilogue10collective6detail29Sm90TmaWarpSpecializedAdapterINS1H_15DefaultEpilogueISK_SL_SL_NS1G_6thread17LinearCombinationISK_Li1EffLNS1L_9ScaleType4KindE0ELNS_15FloatRoundStyleE2ESK_EENS1_15EpilogueDefaultEEEEEvvEEEEvNT_6ParamsE,"a",@progbits
	.sectionflags	@""
	.align	4
.nv.constant0._ZN7cutlass13device_kernelINS_4gemm6kernel13GemmUniversalIN4cute5tupleIJiiiiEEENS1_10collective13CollectiveMmaINS1_34MainloopSm90TmaGmmaWarpSpecializedILi15ENS5_IJNS4_1CILi2EEENSA_ILi1EEESC_EEENS1_35KernelTmaWarpSpecializedCooperativeEEENS5_IJNSA_ILi128EEENSA_ILi112EEENSA_ILi32EEEEEENS_6half_tENS5_IJlSC_lEEESK_SL_NS4_8TiledMMAINS4_8MMA_AtomIJNS4_4SM904GMMA25MMA_64x16x16_F32F16F16_SSILNSP_5MajorE0ELSR_0ELNSP_7ScaleInE1ELSS_1EEEEEENS4_6LayoutISD_NS5_IJSC_NSA_ILi0EEESW_EEEEENS5_IJNS4_10UnderscoreESZ_SZ_EEEEENS4_13SM90_TMA_LOADENS4_14ComposedLayoutINS4_7SwizzleILi2ELi4ELi3EEENS4_18smem_ptr_flag_bitsILi16EEENSV_INS5_IJNSA_ILi8EEESI_EEENS5_IJSI_SC_EEEEEEEvNS4_8identityENS4_23SM90_TMA_LOAD_MULTICASTES1C_vS1D_EENS_8epilogue10collective6detail29Sm90TmaWarpSpecializedAdapterINS1H_15DefaultEpilogueISK_SL_SL_NS1G_6thread17LinearCombinationISK_Li1EffLNS1L_9ScaleType4KindE0ELNS_15FloatRoundStyleE2ESK_EENS1_15EpilogueDefaultEEEEEvvEEEEvNT_6ParamsE:
	.zero		1664


//--------------------- SYMBOLS --------------------------

	.type		.nv.reservedSmem.offset0,@object
	.size		.nv.reservedSmem.offset0,0x4
	.type		__assertfail,@function
